//
// Generated by NVIDIA NVVM Compiler
//
// Compiler Build ID: CL-36424714
// Cuda compilation tools, release 13.0, V13.0.88
// Based on NVVM 20.0.0
//

.version 9.0
.target sm_100
.address_size 64

	// .globl	_Z10max_reduceILi1EEviiiPi
.const .align 4 .b8 data_GPU[40008];
.extern .shared .align 16 .b8 sdata[];

.visible .entry _Z10max_reduceILi1EEviiiPi(
	.param .u32 _Z10max_reduceILi1EEviiiPi_param_0,
	.param .u32 _Z10max_reduceILi1EEviiiPi_param_1,
	.param .u32 _Z10max_reduceILi1EEviiiPi_param_2,
	.param .u64 .ptr .align 1 _Z10max_reduceILi1EEviiiPi_param_3
)
{
	.reg .pred 	%p<8>;
	.reg .b32 	%r<79>;
	.reg .b64 	%rd<26>;

	ld.param.u32 	%r11, [_Z10max_reduceILi1EEviiiPi_param_0];
	ld.param.u32 	%r12, [_Z10max_reduceILi1EEviiiPi_param_1];
	ld.param.u32 	%r13, [_Z10max_reduceILi1EEviiiPi_param_2];
	ld.param.u64 	%rd3, [_Z10max_reduceILi1EEviiiPi_param_3];
	cvta.to.global.u64 	%rd1, %rd3;
	mov.u32 	%r1, %ctaid.x;
	mov.u32 	%r2, %tid.x;
	setp.ge.s32 	%p1, %r2, %r11;
	mul.wide.u32 	%rd4, %r1, 4;
	mov.u64 	%rd5, data_GPU;
	add.s64 	%rd2, %rd5, %rd4;
	mov.b32 	%r76, 0;
	@%p1 bra 	$L__BB0_2;
	add.s32 	%r15, %r1, -1;
	add.s32 	%r16, %r15, %r12;
	add.s32 	%r17, %r2, 2;
	not.b32 	%r18, %r2;
	add.s32 	%r19, %r12, %r18;
	add.s32 	%r20, %r15, %r17;
	mad.lo.s32 	%r21, %r13, %r17, %r1;
	mul.wide.s32 	%rd6, %r21, 4;
	add.s64 	%rd7, %rd1, %rd6;
	ld.global.u32 	%r22, [%rd7];
	mad.lo.s32 	%r23, %r19, %r13, %r20;
	mul.wide.s32 	%rd8, %r23, 4;
	add.s64 	%rd9, %rd1, %rd8;
	ld.global.u32 	%r24, [%rd9];
	add.s32 	%r25, %r24, %r22;
	ld.const.u32 	%r26, [%rd2];
	mul.wide.u32 	%rd10, %r20, 4;
	add.s64 	%rd12, %rd5, %rd10;
	ld.const.u32 	%r27, [%rd12];
	mul.lo.s32 	%r28, %r27, %r26;
	mul.wide.s32 	%rd13, %r16, 4;
	add.s64 	%rd14, %rd5, %rd13;
	ld.const.u32 	%r29, [%rd14];
	mad.lo.s32 	%r76, %r28, %r29, %r25;
$L__BB0_2:
	or.b32  	%r31, %r2, 1024;
	setp.ge.s32 	%p2, %r31, %r11;
	mov.b32 	%r77, 0;
	@%p2 bra 	$L__BB0_4;
	add.s32 	%r32, %r1, -1;
	add.s32 	%r33, %r32, %r12;
	add.s32 	%r34, %r2, 1026;
	sub.s32 	%r35, %r12, %r2;
	add.s32 	%r36, %r35, -1025;
	add.s32 	%r37, %r32, %r34;
	mad.lo.s32 	%r38, %r13, %r34, %r1;
	mul.wide.s32 	%rd15, %r38, 4;
	add.s64 	%rd16, %rd1, %rd15;
	ld.global.u32 	%r39, [%rd16];
	mad.lo.s32 	%r40, %r36, %r13, %r37;
	mul.wide.s32 	%rd17, %r40, 4;
	add.s64 	%rd18, %rd1, %rd17;
	ld.global.u32 	%r41, [%rd18];
	add.s32 	%r42, %r41, %r39;
	ld.const.u32 	%r43, [%rd2];
	mul.wide.u32 	%rd19, %r37, 4;
	add.s64 	%rd21, %rd5, %rd19;
	ld.const.u32 	%r44, [%rd21];
	mul.lo.s32 	%r45, %r44, %r43;
	mul.wide.s32 	%rd22, %r33, 4;
	add.s64 	%rd23, %rd5, %rd22;
	ld.const.u32 	%r46, [%rd23];
	mad.lo.s32 	%r77, %r45, %r46, %r42;
$L__BB0_4:
	max.s32 	%r47, %r76, %r77;
	max.s32 	%r48, %r47, 0;
	shl.b32 	%r49, %r2, 2;
	mov.u32 	%r50, sdata;
	add.s32 	%r7, %r50, %r49;
	st.shared.u32 	[%r7], %r48;
	bar.sync 	0;
	mov.u32 	%r78, %ntid.x;
	setp.lt.u32 	%p3, %r78, 66;
	@%p3 bra 	$L__BB0_8;
$L__BB0_5:
	shr.u32 	%r10, %r78, 1;
	setp.ge.u32 	%p4, %r2, %r10;
	@%p4 bra 	$L__BB0_7;
	ld.shared.u32 	%r51, [%r7];
	shl.b32 	%r52, %r10, 2;
	add.s32 	%r53, %r7, %r52;
	ld.shared.u32 	%r54, [%r53];
	max.s32 	%r55, %r51, %r54;
	st.shared.u32 	[%r7], %r55;
$L__BB0_7:
	bar.sync 	0;
	setp.gt.u32 	%p5, %r78, 131;
	mov.u32 	%r78, %r10;
	@%p5 bra 	$L__BB0_5;
$L__BB0_8:
	setp.gt.u32 	%p6, %r2, 31;
	@%p6 bra 	$L__BB0_11;
	ld.volatile.shared.u32 	%r56, [%r7];
	ld.volatile.shared.u32 	%r57, [%r7+128];
	max.s32 	%r58, %r56, %r57;
	st.volatile.shared.u32 	[%r7], %r58;
	ld.volatile.shared.u32 	%r59, [%r7];
	ld.volatile.shared.u32 	%r60, [%r7+64];
	max.s32 	%r61, %r59, %r60;
	st.volatile.shared.u32 	[%r7], %r61;
	ld.volatile.shared.u32 	%r62, [%r7];
	ld.volatile.shared.u32 	%r63, [%r7+32];
	max.s32 	%r64, %r62, %r63;
	st.volatile.shared.u32 	[%r7], %r64;
	ld.volatile.shared.u32 	%r65, [%r7];
	ld.volatile.shared.u32 	%r66, [%r7+16];
	max.s32 	%r67, %r65, %r66;
	st.volatile.shared.u32 	[%r7], %r67;
	ld.volatile.shared.u32 	%r68, [%r7];
	ld.volatile.shared.u32 	%r69, [%r7+8];
	max.s32 	%r70, %r68, %r69;
	st.volatile.shared.u32 	[%r7], %r70;
	ld.volatile.shared.u32 	%r71, [%r7];
	ld.volatile.shared.u32 	%r72, [%r7+4];
	max.s32 	%r73, %r71, %r72;
	st.volatile.shared.u32 	[%r7], %r73;
	setp.ne.s32 	%p7, %r2, 0;
	@%p7 bra 	$L__BB0_11;
	ld.shared.u32 	%r74, [sdata];
	mad.lo.s32 	%r75, %r13, %r12, %r1;
	mul.wide.s32 	%rd24, %r75, 4;
	add.s64 	%rd25, %rd1, %rd24;
	st.global.u32 	[%rd25], %r74;
$L__BB0_11:
	ret;

}
	// .globl	_Z10max_reduceILi2EEviiiPi
.visible .entry _Z10max_reduceILi2EEviiiPi(
	.param .u32 _Z10max_reduceILi2EEviiiPi_param_0,
	.param .u32 _Z10max_reduceILi2EEviiiPi_param_1,
	.param .u32 _Z10max_reduceILi2EEviiiPi_param_2,
	.param .u64 .ptr .align 1 _Z10max_reduceILi2EEviiiPi_param_3
)
{
	.reg .pred 	%p<10>;
	.reg .b32 	%r<115>;
	.reg .b64 	%rd<38>;

	ld.param.u32 	%r19, [_Z10max_reduceILi2EEviiiPi_param_0];
	ld.param.u32 	%r20, [_Z10max_reduceILi2EEviiiPi_param_1];
	ld.param.u32 	%r21, [_Z10max_reduceILi2EEviiiPi_param_2];
	ld.param.u64 	%rd4, [_Z10max_reduceILi2EEviiiPi_param_3];
	cvta.to.global.u64 	%rd1, %rd4;
	mov.u32 	%r1, %ctaid.x;
	mov.u32 	%r2, %tid.x;
	add.s32 	%r3, %r1, -1;
	add.s32 	%r23, %r3, %r20;
	mul.wide.u32 	%rd5, %r1, 4;
	mov.u64 	%rd6, data_GPU;
	add.s64 	%rd2, %rd6, %rd5;
	mul.wide.s32 	%rd7, %r23, 4;
	add.s64 	%rd3, %rd6, %rd7;
	setp.ge.s32 	%p1, %r2, %r19;
	mov.b32 	%r110, 0;
	@%p1 bra 	$L__BB1_2;
	add.s32 	%r24, %r2, 2;
	not.b32 	%r25, %r2;
	add.s32 	%r26, %r20, %r25;
	add.s32 	%r27, %r3, %r24;
	mad.lo.s32 	%r28, %r24, %r21, %r1;
	mul.wide.s32 	%rd8, %r28, 4;
	add.s64 	%rd9, %rd1, %rd8;
	ld.global.u32 	%r29, [%rd9];
	mad.lo.s32 	%r30, %r26, %r21, %r27;
	mul.wide.s32 	%rd10, %r30, 4;
	add.s64 	%rd11, %rd1, %rd10;
	ld.global.u32 	%r31, [%rd11];
	add.s32 	%r32, %r31, %r29;
	ld.const.u32 	%r33, [%rd2];
	mul.wide.u32 	%rd12, %r27, 4;
	add.s64 	%rd14, %rd6, %rd12;
	ld.const.u32 	%r34, [%rd14];
	mul.lo.s32 	%r35, %r34, %r33;
	ld.const.u32 	%r36, [%rd3];
	mad.lo.s32 	%r110, %r35, %r36, %r32;
$L__BB1_2:
	or.b32  	%r38, %r2, 1024;
	setp.ge.s32 	%p2, %r38, %r19;
	mov.b32 	%r111, 0;
	@%p2 bra 	$L__BB1_4;
	add.s32 	%r39, %r2, 1026;
	sub.s32 	%r40, %r20, %r2;
	add.s32 	%r41, %r40, -1025;
	add.s32 	%r42, %r3, %r39;
	mad.lo.s32 	%r43, %r39, %r21, %r1;
	mul.wide.s32 	%rd15, %r43, 4;
	add.s64 	%rd16, %rd1, %rd15;
	ld.global.u32 	%r44, [%rd16];
	mad.lo.s32 	%r45, %r41, %r21, %r42;
	mul.wide.s32 	%rd17, %r45, 4;
	add.s64 	%rd18, %rd1, %rd17;
	ld.global.u32 	%r46, [%rd18];
	add.s32 	%r47, %r46, %r44;
	ld.const.u32 	%r48, [%rd2];
	mul.wide.u32 	%rd19, %r42, 4;
	add.s64 	%rd21, %rd6, %rd19;
	ld.const.u32 	%r49, [%rd21];
	mul.lo.s32 	%r50, %r49, %r48;
	ld.const.u32 	%r51, [%rd3];
	mad.lo.s32 	%r111, %r50, %r51, %r47;
$L__BB1_4:
	max.s32 	%r8, %r110, %r111;
	or.b32  	%r9, %r2, 2048;
	setp.ge.s32 	%p3, %r9, %r19;
	mov.b32 	%r112, 0;
	@%p3 bra 	$L__BB1_6;
	add.s32 	%r53, %r2, 2050;
	sub.s32 	%r54, %r20, %r2;
	add.s32 	%r55, %r54, -2049;
	add.s32 	%r56, %r3, %r53;
	mad.lo.s32 	%r57, %r53, %r21, %r1;
	mul.wide.s32 	%rd22, %r57, 4;
	add.s64 	%rd23, %rd1, %rd22;
	ld.global.u32 	%r58, [%rd23];
	mad.lo.s32 	%r59, %r55, %r21, %r56;
	mul.wide.s32 	%rd24, %r59, 4;
	add.s64 	%rd25, %rd1, %rd24;
	ld.global.u32 	%r60, [%rd25];
	add.s32 	%r61, %r60, %r58;
	ld.const.u32 	%r62, [%rd2];
	mul.wide.u32 	%rd26, %r56, 4;
	add.s64 	%rd28, %rd6, %rd26;
	ld.const.u32 	%r63, [%rd28];
	mul.lo.s32 	%r64, %r63, %r62;
	ld.const.u32 	%r65, [%rd3];
	mad.lo.s32 	%r112, %r64, %r65, %r61;
$L__BB1_6:
	max.s32 	%r12, %r8, %r112;
	or.b32  	%r67, %r2, 3072;
	setp.ge.s32 	%p4, %r67, %r19;
	mov.b32 	%r113, 0;
	@%p4 bra 	$L__BB1_8;
	add.s32 	%r68, %r2, 3074;
	sub.s32 	%r69, %r20, %r9;
	add.s32 	%r70, %r69, -1025;
	add.s32 	%r71, %r3, %r68;
	mad.lo.s32 	%r72, %r68, %r21, %r1;
	mul.wide.s32 	%rd29, %r72, 4;
	add.s64 	%rd30, %rd1, %rd29;
	ld.global.u32 	%r73, [%rd30];
	mad.lo.s32 	%r74, %r70, %r21, %r71;
	mul.wide.s32 	%rd31, %r74, 4;
	add.s64 	%rd32, %rd1, %rd31;
	ld.global.u32 	%r75, [%rd32];
	add.s32 	%r76, %r75, %r73;
	ld.const.u32 	%r77, [%rd2];
	mul.wide.u32 	%rd33, %r71, 4;
	add.s64 	%rd35, %rd6, %rd33;
	ld.const.u32 	%r78, [%rd35];
	mul.lo.s32 	%r79, %r78, %r77;
	ld.const.u32 	%r80, [%rd3];
	mad.lo.s32 	%r113, %r79, %r80, %r76;
$L__BB1_8:
	max.s32 	%r81, %r12, %r113;
	max.s32 	%r82, %r81, 0;
	shl.b32 	%r83, %r2, 2;
	mov.u32 	%r84, sdata;
	add.s32 	%r15, %r84, %r83;
	st.shared.u32 	[%r15], %r82;
	bar.sync 	0;
	mov.u32 	%r114, %ntid.x;
	setp.lt.u32 	%p5, %r114, 66;
	@%p5 bra 	$L__BB1_12;
$L__BB1_9:
	shr.u32 	%r18, %r114, 1;
	setp.ge.u32 	%p6, %r2, %r18;
	@%p6 bra 	$L__BB1_11;
	ld.shared.u32 	%r85, [%r15];
	shl.b32 	%r86, %r18, 2;
	add.s32 	%r87, %r15, %r86;
	ld.shared.u32 	%r88, [%r87];
	max.s32 	%r89, %r85, %r88;
	st.shared.u32 	[%r15], %r89;
$L__BB1_11:
	bar.sync 	0;
	setp.gt.u32 	%p7, %r114, 131;
	mov.u32 	%r114, %r18;
	@%p7 bra 	$L__BB1_9;
$L__BB1_12:
	setp.gt.u32 	%p8, %r2, 31;
	@%p8 bra 	$L__BB1_15;
	ld.volatile.shared.u32 	%r90, [%r15];
	ld.volatile.shared.u32 	%r91, [%r15+128];
	max.s32 	%r92, %r90, %r91;
	st.volatile.shared.u32 	[%r15], %r92;
	ld.volatile.shared.u32 	%r93, [%r15];
	ld.volatile.shared.u32 	%r94, [%r15+64];
	max.s32 	%r95, %r93, %r94;
	st.volatile.shared.u32 	[%r15], %r95;
	ld.volatile.shared.u32 	%r96, [%r15];
	ld.volatile.shared.u32 	%r97, [%r15+32];
	max.s32 	%r98, %r96, %r97;
	st.volatile.shared.u32 	[%r15], %r98;
	ld.volatile.shared.u32 	%r99, [%r15];
	ld.volatile.shared.u32 	%r100, [%r15+16];
	max.s32 	%r101, %r99, %r100;
	st.volatile.shared.u32 	[%r15], %r101;
	ld.volatile.shared.u32 	%r102, [%r15];
	ld.volatile.shared.u32 	%r103, [%r15+8];
	max.s32 	%r104, %r102, %r103;
	st.volatile.shared.u32 	[%r15], %r104;
	ld.volatile.shared.u32 	%r105, [%r15];
	ld.volatile.shared.u32 	%r106, [%r15+4];
	max.s32 	%r107, %r105, %r106;
	st.volatile.shared.u32 	[%r15], %r107;
	setp.ne.s32 	%p9, %r2, 0;
	@%p9 bra 	$L__BB1_15;
	ld.shared.u32 	%r108, [sdata];
	mad.lo.s32 	%r109, %r21, %r20, %r1;
	mul.wide.s32 	%rd36, %r109, 4;
	add.s64 	%rd37, %rd1, %rd36;
	st.global.u32 	[%rd37], %r108;
$L__BB1_15:
	ret;

}
	// .globl	_Z10max_reduceILi3EEviiiPi
.visible .entry _Z10max_reduceILi3EEviiiPi(
	.param .u32 _Z10max_reduceILi3EEviiiPi_param_0,
	.param .u32 _Z10max_reduceILi3EEviiiPi_param_1,
	.param .u32 _Z10max_reduceILi3EEviiiPi_param_2,
	.param .u64 .ptr .align 1 _Z10max_reduceILi3EEviiiPi_param_3
)
{
	.reg .pred 	%p<12>;
	.reg .b32 	%r<153>;
	.reg .b64 	%rd<52>;

	ld.param.u32 	%r26, [_Z10max_reduceILi3EEviiiPi_param_0];
	ld.param.u32 	%r27, [_Z10max_reduceILi3EEviiiPi_param_1];
	ld.param.u32 	%r28, [_Z10max_reduceILi3EEviiiPi_param_2];
	ld.param.u64 	%rd4, [_Z10max_reduceILi3EEviiiPi_param_3];
	cvta.to.global.u64 	%rd1, %rd4;
	mov.u32 	%r1, %ctaid.x;
	mov.u32 	%r2, %tid.x;
	add.s32 	%r3, %r1, -1;
	add.s32 	%r30, %r3, %r27;
	mul.wide.u32 	%rd5, %r1, 4;
	mov.u64 	%rd6, data_GPU;
	add.s64 	%rd2, %rd6, %rd5;
	mul.wide.s32 	%rd7, %r30, 4;
	add.s64 	%rd3, %rd6, %rd7;
	setp.ge.s32 	%p1, %r2, %r26;
	mov.b32 	%r146, 0;
	@%p1 bra 	$L__BB2_2;
	add.s32 	%r31, %r2, 2;
	not.b32 	%r32, %r2;
	add.s32 	%r33, %r27, %r32;
	add.s32 	%r34, %r3, %r31;
	mad.lo.s32 	%r35, %r31, %r28, %r1;
	mul.wide.s32 	%rd8, %r35, 4;
	add.s64 	%rd9, %rd1, %rd8;
	ld.global.u32 	%r36, [%rd9];
	mad.lo.s32 	%r37, %r33, %r28, %r34;
	mul.wide.s32 	%rd10, %r37, 4;
	add.s64 	%rd11, %rd1, %rd10;
	ld.global.u32 	%r38, [%rd11];
	add.s32 	%r39, %r38, %r36;
	ld.const.u32 	%r40, [%rd2];
	mul.wide.u32 	%rd12, %r34, 4;
	add.s64 	%rd14, %rd6, %rd12;
	ld.const.u32 	%r41, [%rd14];
	mul.lo.s32 	%r42, %r41, %r40;
	ld.const.u32 	%r43, [%rd3];
	mad.lo.s32 	%r146, %r42, %r43, %r39;
$L__BB2_2:
	or.b32  	%r45, %r2, 1024;
	setp.ge.s32 	%p2, %r45, %r26;
	mov.b32 	%r147, 0;
	@%p2 bra 	$L__BB2_4;
	add.s32 	%r46, %r2, 1026;
	sub.s32 	%r47, %r27, %r2;
	add.s32 	%r48, %r47, -1025;
	add.s32 	%r49, %r3, %r46;
	mad.lo.s32 	%r50, %r46, %r28, %r1;
	mul.wide.s32 	%rd15, %r50, 4;
	add.s64 	%rd16, %rd1, %rd15;
	ld.global.u32 	%r51, [%rd16];
	mad.lo.s32 	%r52, %r48, %r28, %r49;
	mul.wide.s32 	%rd17, %r52, 4;
	add.s64 	%rd18, %rd1, %rd17;
	ld.global.u32 	%r53, [%rd18];
	add.s32 	%r54, %r53, %r51;
	ld.const.u32 	%r55, [%rd2];
	mul.wide.u32 	%rd19, %r49, 4;
	add.s64 	%rd21, %rd6, %rd19;
	ld.const.u32 	%r56, [%rd21];
	mul.lo.s32 	%r57, %r56, %r55;
	ld.const.u32 	%r58, [%rd3];
	mad.lo.s32 	%r147, %r57, %r58, %r54;
$L__BB2_4:
	max.s32 	%r8, %r146, %r147;
	or.b32  	%r9, %r2, 2048;
	setp.ge.s32 	%p3, %r9, %r26;
	mov.b32 	%r148, 0;
	@%p3 bra 	$L__BB2_6;
	add.s32 	%r60, %r2, 2050;
	sub.s32 	%r61, %r27, %r2;
	add.s32 	%r62, %r61, -2049;
	add.s32 	%r63, %r3, %r60;
	mad.lo.s32 	%r64, %r60, %r28, %r1;
	mul.wide.s32 	%rd22, %r64, 4;
	add.s64 	%rd23, %rd1, %rd22;
	ld.global.u32 	%r65, [%rd23];
	mad.lo.s32 	%r66, %r62, %r28, %r63;
	mul.wide.s32 	%rd24, %r66, 4;
	add.s64 	%rd25, %rd1, %rd24;
	ld.global.u32 	%r67, [%rd25];
	add.s32 	%r68, %r67, %r65;
	ld.const.u32 	%r69, [%rd2];
	mul.wide.u32 	%rd26, %r63, 4;
	add.s64 	%rd28, %rd6, %rd26;
	ld.const.u32 	%r70, [%rd28];
	mul.lo.s32 	%r71, %r70, %r69;
	ld.const.u32 	%r72, [%rd3];
	mad.lo.s32 	%r148, %r71, %r72, %r68;
$L__BB2_6:
	max.s32 	%r12, %r8, %r148;
	or.b32  	%r74, %r2, 3072;
	setp.ge.s32 	%p4, %r74, %r26;
	mov.b32 	%r149, 0;
	@%p4 bra 	$L__BB2_8;
	add.s32 	%r75, %r2, 3074;
	sub.s32 	%r76, %r27, %r9;
	add.s32 	%r77, %r76, -1025;
	add.s32 	%r78, %r3, %r75;
	mad.lo.s32 	%r79, %r75, %r28, %r1;
	mul.wide.s32 	%rd29, %r79, 4;
	add.s64 	%rd30, %rd1, %rd29;
	ld.global.u32 	%r80, [%rd30];
	mad.lo.s32 	%r81, %r77, %r28, %r78;
	mul.wide.s32 	%rd31, %r81, 4;
	add.s64 	%rd32, %rd1, %rd31;
	ld.global.u32 	%r82, [%rd32];
	add.s32 	%r83, %r82, %r80;
	ld.const.u32 	%r84, [%rd2];
	mul.wide.u32 	%rd33, %r78, 4;
	add.s64 	%rd35, %rd6, %rd33;
	ld.const.u32 	%r85, [%rd35];
	mul.lo.s32 	%r86, %r85, %r84;
	ld.const.u32 	%r87, [%rd3];
	mad.lo.s32 	%r149, %r86, %r87, %r83;
$L__BB2_8:
	max.s32 	%r15, %r12, %r149;
	or.b32  	%r16, %r2, 4096;
	setp.ge.s32 	%p5, %r16, %r26;
	mov.b32 	%r150, 0;
	@%p5 bra 	$L__BB2_10;
	add.s32 	%r89, %r2, 4098;
	sub.s32 	%r90, %r27, %r2;
	add.s32 	%r91, %r90, -4097;
	add.s32 	%r92, %r3, %r89;
	mad.lo.s32 	%r93, %r89, %r28, %r1;
	mul.wide.s32 	%rd36, %r93, 4;
	add.s64 	%rd37, %rd1, %rd36;
	ld.global.u32 	%r94, [%rd37];
	mad.lo.s32 	%r95, %r91, %r28, %r92;
	mul.wide.s32 	%rd38, %r95, 4;
	add.s64 	%rd39, %rd1, %rd38;
	ld.global.u32 	%r96, [%rd39];
	add.s32 	%r97, %r96, %r94;
	ld.const.u32 	%r98, [%rd2];
	mul.wide.u32 	%rd40, %r92, 4;
	add.s64 	%rd42, %rd6, %rd40;
	ld.const.u32 	%r99, [%rd42];
	mul.lo.s32 	%r100, %r99, %r98;
	ld.const.u32 	%r101, [%rd3];
	mad.lo.s32 	%r150, %r100, %r101, %r97;
$L__BB2_10:
	max.s32 	%r19, %r15, %r150;
	or.b32  	%r103, %r2, 5120;
	setp.ge.s32 	%p6, %r103, %r26;
	mov.b32 	%r151, 0;
	@%p6 bra 	$L__BB2_12;
	add.s32 	%r104, %r2, 5122;
	sub.s32 	%r105, %r27, %r16;
	add.s32 	%r106, %r105, -1025;
	add.s32 	%r107, %r3, %r104;
	mad.lo.s32 	%r108, %r104, %r28, %r1;
	mul.wide.s32 	%rd43, %r108, 4;
	add.s64 	%rd44, %rd1, %rd43;
	ld.global.u32 	%r109, [%rd44];
	mad.lo.s32 	%r110, %r106, %r28, %r107;
	mul.wide.s32 	%rd45, %r110, 4;
	add.s64 	%rd46, %rd1, %rd45;
	ld.global.u32 	%r111, [%rd46];
	add.s32 	%r112, %r111, %r109;
	ld.const.u32 	%r113, [%rd2];
	mul.wide.u32 	%rd47, %r107, 4;
	add.s64 	%rd49, %rd6, %rd47;
	ld.const.u32 	%r114, [%rd49];
	mul.lo.s32 	%r115, %r114, %r113;
	ld.const.u32 	%r116, [%rd3];
	mad.lo.s32 	%r151, %r115, %r116, %r112;
$L__BB2_12:
	max.s32 	%r117, %r19, %r151;
	max.s32 	%r118, %r117, 0;
	shl.b32 	%r119, %r2, 2;
	mov.u32 	%r120, sdata;
	add.s32 	%r22, %r120, %r119;
	st.shared.u32 	[%r22], %r118;
	bar.sync 	0;
	mov.u32 	%r152, %ntid.x;
	setp.lt.u32 	%p7, %r152, 66;
	@%p7 bra 	$L__BB2_16;
$L__BB2_13:
	shr.u32 	%r25, %r152, 1;
	setp.ge.u32 	%p8, %r2, %r25;
	@%p8 bra 	$L__BB2_15;
	ld.shared.u32 	%r121, [%r22];
	shl.b32 	%r122, %r25, 2;
	add.s32 	%r123, %r22, %r122;
	ld.shared.u32 	%r124, [%r123];
	max.s32 	%r125, %r121, %r124;
	st.shared.u32 	[%r22], %r125;
$L__BB2_15:
	bar.sync 	0;
	setp.gt.u32 	%p9, %r152, 131;
	mov.u32 	%r152, %r25;
	@%p9 bra 	$L__BB2_13;
$L__BB2_16:
	setp.gt.u32 	%p10, %r2, 31;
	@%p10 bra 	$L__BB2_19;
	ld.volatile.shared.u32 	%r126, [%r22];
	ld.volatile.shared.u32 	%r127, [%r22+128];
	max.s32 	%r128, %r126, %r127;
	st.volatile.shared.u32 	[%r22], %r128;
	ld.volatile.shared.u32 	%r129, [%r22];
	ld.volatile.shared.u32 	%r130, [%r22+64];
	max.s32 	%r131, %r129, %r130;
	st.volatile.shared.u32 	[%r22], %r131;
	ld.volatile.shared.u32 	%r132, [%r22];
	ld.volatile.shared.u32 	%r133, [%r22+32];
	max.s32 	%r134, %r132, %r133;
	st.volatile.shared.u32 	[%r22], %r134;
	ld.volatile.shared.u32 	%r135, [%r22];
	ld.volatile.shared.u32 	%r136, [%r22+16];
	max.s32 	%r137, %r135, %r136;
	st.volatile.shared.u32 	[%r22], %r137;
	ld.volatile.shared.u32 	%r138, [%r22];
	ld.volatile.shared.u32 	%r139, [%r22+8];
	max.s32 	%r140, %r138, %r139;
	st.volatile.shared.u32 	[%r22], %r140;
	ld.volatile.shared.u32 	%r141, [%r22];
	ld.volatile.shared.u32 	%r142, [%r22+4];
	max.s32 	%r143, %r141, %r142;
	st.volatile.shared.u32 	[%r22], %r143;
	setp.ne.s32 	%p11, %r2, 0;
	@%p11 bra 	$L__BB2_19;
	ld.shared.u32 	%r144, [sdata];
	mad.lo.s32 	%r145, %r28, %r27, %r1;
	mul.wide.s32 	%rd50, %r145, 4;
	add.s64 	%rd51, %rd1, %rd50;
	st.global.u32 	[%rd51], %r144;
$L__BB2_19:
	ret;

}
	// .globl	_Z10max_reduceILi4EEviiiPi
.visible .entry _Z10max_reduceILi4EEviiiPi(
	.param .u32 _Z10max_reduceILi4EEviiiPi_param_0,
	.param .u32 _Z10max_reduceILi4EEviiiPi_param_1,
	.param .u32 _Z10max_reduceILi4EEviiiPi_param_2,
	.param .u64 .ptr .align 1 _Z10max_reduceILi4EEviiiPi_param_3
)
{
	.reg .pred 	%p<14>;
	.reg .b32 	%r<191>;
	.reg .b64 	%rd<66>;

	ld.param.u32 	%r33, [_Z10max_reduceILi4EEviiiPi_param_0];
	ld.param.u32 	%r34, [_Z10max_reduceILi4EEviiiPi_param_1];
	ld.param.u32 	%r35, [_Z10max_reduceILi4EEviiiPi_param_2];
	ld.param.u64 	%rd4, [_Z10max_reduceILi4EEviiiPi_param_3];
	cvta.to.global.u64 	%rd1, %rd4;
	mov.u32 	%r1, %ctaid.x;
	mov.u32 	%r2, %tid.x;
	add.s32 	%r3, %r1, -1;
	add.s32 	%r37, %r3, %r34;
	mul.wide.u32 	%rd5, %r1, 4;
	mov.u64 	%rd6, data_GPU;
	add.s64 	%rd2, %rd6, %rd5;
	mul.wide.s32 	%rd7, %r37, 4;
	add.s64 	%rd3, %rd6, %rd7;
	setp.ge.s32 	%p1, %r2, %r33;
	mov.b32 	%r182, 0;
	@%p1 bra 	$L__BB3_2;
	add.s32 	%r38, %r2, 2;
	not.b32 	%r39, %r2;
	add.s32 	%r40, %r34, %r39;
	add.s32 	%r41, %r3, %r38;
	mad.lo.s32 	%r42, %r38, %r35, %r1;
	mul.wide.s32 	%rd8, %r42, 4;
	add.s64 	%rd9, %rd1, %rd8;
	ld.global.u32 	%r43, [%rd9];
	mad.lo.s32 	%r44, %r40, %r35, %r41;
	mul.wide.s32 	%rd10, %r44, 4;
	add.s64 	%rd11, %rd1, %rd10;
	ld.global.u32 	%r45, [%rd11];
	add.s32 	%r46, %r45, %r43;
	ld.const.u32 	%r47, [%rd2];
	mul.wide.u32 	%rd12, %r41, 4;
	add.s64 	%rd14, %rd6, %rd12;
	ld.const.u32 	%r48, [%rd14];
	mul.lo.s32 	%r49, %r48, %r47;
	ld.const.u32 	%r50, [%rd3];
	mad.lo.s32 	%r182, %r49, %r50, %r46;
$L__BB3_2:
	or.b32  	%r52, %r2, 1024;
	setp.ge.s32 	%p2, %r52, %r33;
	mov.b32 	%r183, 0;
	@%p2 bra 	$L__BB3_4;
	add.s32 	%r53, %r2, 1026;
	sub.s32 	%r54, %r34, %r2;
	add.s32 	%r55, %r54, -1025;
	add.s32 	%r56, %r3, %r53;
	mad.lo.s32 	%r57, %r53, %r35, %r1;
	mul.wide.s32 	%rd15, %r57, 4;
	add.s64 	%rd16, %rd1, %rd15;
	ld.global.u32 	%r58, [%rd16];
	mad.lo.s32 	%r59, %r55, %r35, %r56;
	mul.wide.s32 	%rd17, %r59, 4;
	add.s64 	%rd18, %rd1, %rd17;
	ld.global.u32 	%r60, [%rd18];
	add.s32 	%r61, %r60, %r58;
	ld.const.u32 	%r62, [%rd2];
	mul.wide.u32 	%rd19, %r56, 4;
	add.s64 	%rd21, %rd6, %rd19;
	ld.const.u32 	%r63, [%rd21];
	mul.lo.s32 	%r64, %r63, %r62;
	ld.const.u32 	%r65, [%rd3];
	mad.lo.s32 	%r183, %r64, %r65, %r61;
$L__BB3_4:
	max.s32 	%r8, %r182, %r183;
	or.b32  	%r9, %r2, 2048;
	setp.ge.s32 	%p3, %r9, %r33;
	mov.b32 	%r184, 0;
	@%p3 bra 	$L__BB3_6;
	add.s32 	%r67, %r2, 2050;
	sub.s32 	%r68, %r34, %r2;
	add.s32 	%r69, %r68, -2049;
	add.s32 	%r70, %r3, %r67;
	mad.lo.s32 	%r71, %r67, %r35, %r1;
	mul.wide.s32 	%rd22, %r71, 4;
	add.s64 	%rd23, %rd1, %rd22;
	ld.global.u32 	%r72, [%rd23];
	mad.lo.s32 	%r73, %r69, %r35, %r70;
	mul.wide.s32 	%rd24, %r73, 4;
	add.s64 	%rd25, %rd1, %rd24;
	ld.global.u32 	%r74, [%rd25];
	add.s32 	%r75, %r74, %r72;
	ld.const.u32 	%r76, [%rd2];
	mul.wide.u32 	%rd26, %r70, 4;
	add.s64 	%rd28, %rd6, %rd26;
	ld.const.u32 	%r77, [%rd28];
	mul.lo.s32 	%r78, %r77, %r76;
	ld.const.u32 	%r79, [%rd3];
	mad.lo.s32 	%r184, %r78, %r79, %r75;
$L__BB3_6:
	max.s32 	%r12, %r8, %r184;
	or.b32  	%r81, %r2, 3072;
	setp.ge.s32 	%p4, %r81, %r33;
	mov.b32 	%r185, 0;
	@%p4 bra 	$L__BB3_8;
	add.s32 	%r82, %r2, 3074;
	sub.s32 	%r83, %r34, %r9;
	add.s32 	%r84, %r83, -1025;
	add.s32 	%r85, %r3, %r82;
	mad.lo.s32 	%r86, %r82, %r35, %r1;
	mul.wide.s32 	%rd29, %r86, 4;
	add.s64 	%rd30, %rd1, %rd29;
	ld.global.u32 	%r87, [%rd30];
	mad.lo.s32 	%r88, %r84, %r35, %r85;
	mul.wide.s32 	%rd31, %r88, 4;
	add.s64 	%rd32, %rd1, %rd31;
	ld.global.u32 	%r89, [%rd32];
	add.s32 	%r90, %r89, %r87;
	ld.const.u32 	%r91, [%rd2];
	mul.wide.u32 	%rd33, %r85, 4;
	add.s64 	%rd35, %rd6, %rd33;
	ld.const.u32 	%r92, [%rd35];
	mul.lo.s32 	%r93, %r92, %r91;
	ld.const.u32 	%r94, [%rd3];
	mad.lo.s32 	%r185, %r93, %r94, %r90;
$L__BB3_8:
	max.s32 	%r15, %r12, %r185;
	or.b32  	%r16, %r2, 4096;
	setp.ge.s32 	%p5, %r16, %r33;
	mov.b32 	%r186, 0;
	@%p5 bra 	$L__BB3_10;
	add.s32 	%r96, %r2, 4098;
	sub.s32 	%r97, %r34, %r2;
	add.s32 	%r98, %r97, -4097;
	add.s32 	%r99, %r3, %r96;
	mad.lo.s32 	%r100, %r96, %r35, %r1;
	mul.wide.s32 	%rd36, %r100, 4;
	add.s64 	%rd37, %rd1, %rd36;
	ld.global.u32 	%r101, [%rd37];
	mad.lo.s32 	%r102, %r98, %r35, %r99;
	mul.wide.s32 	%rd38, %r102, 4;
	add.s64 	%rd39, %rd1, %rd38;
	ld.global.u32 	%r103, [%rd39];
	add.s32 	%r104, %r103, %r101;
	ld.const.u32 	%r105, [%rd2];
	mul.wide.u32 	%rd40, %r99, 4;
	add.s64 	%rd42, %rd6, %rd40;
	ld.const.u32 	%r106, [%rd42];
	mul.lo.s32 	%r107, %r106, %r105;
	ld.const.u32 	%r108, [%rd3];
	mad.lo.s32 	%r186, %r107, %r108, %r104;
$L__BB3_10:
	max.s32 	%r19, %r15, %r186;
	or.b32  	%r110, %r2, 5120;
	setp.ge.s32 	%p6, %r110, %r33;
	mov.b32 	%r187, 0;
	@%p6 bra 	$L__BB3_12;
	add.s32 	%r111, %r2, 5122;
	sub.s32 	%r112, %r34, %r16;
	add.s32 	%r113, %r112, -1025;
	add.s32 	%r114, %r3, %r111;
	mad.lo.s32 	%r115, %r111, %r35, %r1;
	mul.wide.s32 	%rd43, %r115, 4;
	add.s64 	%rd44, %rd1, %rd43;
	ld.global.u32 	%r116, [%rd44];
	mad.lo.s32 	%r117, %r113, %r35, %r114;
	mul.wide.s32 	%rd45, %r117, 4;
	add.s64 	%rd46, %rd1, %rd45;
	ld.global.u32 	%r118, [%rd46];
	add.s32 	%r119, %r118, %r116;
	ld.const.u32 	%r120, [%rd2];
	mul.wide.u32 	%rd47, %r114, 4;
	add.s64 	%rd49, %rd6, %rd47;
	ld.const.u32 	%r121, [%rd49];
	mul.lo.s32 	%r122, %r121, %r120;
	ld.const.u32 	%r123, [%rd3];
	mad.lo.s32 	%r187, %r122, %r123, %r119;
$L__BB3_12:
	max.s32 	%r22, %r19, %r187;
	or.b32  	%r23, %r2, 6144;
	setp.ge.s32 	%p7, %r23, %r33;
	mov.b32 	%r188, 0;
	@%p7 bra 	$L__BB3_14;
	add.s32 	%r125, %r2, 6146;
	sub.s32 	%r126, %r34, %r2;
	add.s32 	%r127, %r126, -6145;
	add.s32 	%r128, %r3, %r125;
	mad.lo.s32 	%r129, %r125, %r35, %r1;
	mul.wide.s32 	%rd50, %r129, 4;
	add.s64 	%rd51, %rd1, %rd50;
	ld.global.u32 	%r130, [%rd51];
	mad.lo.s32 	%r131, %r127, %r35, %r128;
	mul.wide.s32 	%rd52, %r131, 4;
	add.s64 	%rd53, %rd1, %rd52;
	ld.global.u32 	%r132, [%rd53];
	add.s32 	%r133, %r132, %r130;
	ld.const.u32 	%r134, [%rd2];
	mul.wide.u32 	%rd54, %r128, 4;
	add.s64 	%rd56, %rd6, %rd54;
	ld.const.u32 	%r135, [%rd56];
	mul.lo.s32 	%r136, %r135, %r134;
	ld.const.u32 	%r137, [%rd3];
	mad.lo.s32 	%r188, %r136, %r137, %r133;
$L__BB3_14:
	max.s32 	%r26, %r22, %r188;
	or.b32  	%r139, %r2, 7168;
	setp.ge.s32 	%p8, %r139, %r33;
	mov.b32 	%r189, 0;
	@%p8 bra 	$L__BB3_16;
	add.s32 	%r140, %r2, 7170;
	sub.s32 	%r141, %r34, %r23;
	add.s32 	%r142, %r141, -1025;
	add.s32 	%r143, %r3, %r140;
	mad.lo.s32 	%r144, %r140, %r35, %r1;
	mul.wide.s32 	%rd57, %r144, 4;
	add.s64 	%rd58, %rd1, %rd57;
	ld.global.u32 	%r145, [%rd58];
	mad.lo.s32 	%r146, %r142, %r35, %r143;
	mul.wide.s32 	%rd59, %r146, 4;
	add.s64 	%rd60, %rd1, %rd59;
	ld.global.u32 	%r147, [%rd60];
	add.s32 	%r148, %r147, %r145;
	ld.const.u32 	%r149, [%rd2];
	mul.wide.u32 	%rd61, %r143, 4;
	add.s64 	%rd63, %rd6, %rd61;
	ld.const.u32 	%r150, [%rd63];
	mul.lo.s32 	%r151, %r150, %r149;
	ld.const.u32 	%r152, [%rd3];
	mad.lo.s32 	%r189, %r151, %r152, %r148;
$L__BB3_16:
	max.s32 	%r153, %r26, %r189;
	max.s32 	%r154, %r153, 0;
	shl.b32 	%r155, %r2, 2;
	mov.u32 	%r156, sdata;
	add.s32 	%r29, %r156, %r155;
	st.shared.u32 	[%r29], %r154;
	bar.sync 	0;
	mov.u32 	%r190, %ntid.x;
	setp.lt.u32 	%p9, %r190, 66;
	@%p9 bra 	$L__BB3_20;
$L__BB3_17:
	shr.u32 	%r32, %r190, 1;
	setp.ge.u32 	%p10, %r2, %r32;
	@%p10 bra 	$L__BB3_19;
	ld.shared.u32 	%r157, [%r29];
	shl.b32 	%r158, %r32, 2;
	add.s32 	%r159, %r29, %r158;
	ld.shared.u32 	%r160, [%r159];
	max.s32 	%r161, %r157, %r160;
	st.shared.u32 	[%r29], %r161;
$L__BB3_19:
	bar.sync 	0;
	setp.gt.u32 	%p11, %r190, 131;
	mov.u32 	%r190, %r32;
	@%p11 bra 	$L__BB3_17;
$L__BB3_20:
	setp.gt.u32 	%p12, %r2, 31;
	@%p12 bra 	$L__BB3_23;
	ld.volatile.shared.u32 	%r162, [%r29];
	ld.volatile.shared.u32 	%r163, [%r29+128];
	max.s32 	%r164, %r162, %r163;
	st.volatile.shared.u32 	[%r29], %r164;
	ld.volatile.shared.u32 	%r165, [%r29];
	ld.volatile.shared.u32 	%r166, [%r29+64];
	max.s32 	%r167, %r165, %r166;
	st.volatile.shared.u32 	[%r29], %r167;
	ld.volatile.shared.u32 	%r168, [%r29];
	ld.volatile.shared.u32 	%r169, [%r29+32];
	max.s32 	%r170, %r168, %r169;
	st.volatile.shared.u32 	[%r29], %r170;
	ld.volatile.shared.u32 	%r171, [%r29];
	ld.volatile.shared.u32 	%r172, [%r29+16];
	max.s32 	%r173, %r171, %r172;
	st.volatile.shared.u32 	[%r29], %r173;
	ld.volatile.shared.u32 	%r174, [%r29];
	ld.volatile.shared.u32 	%r175, [%r29+8];
	max.s32 	%r176, %r174, %r175;
	st.volatile.shared.u32 	[%r29], %r176;
	ld.volatile.shared.u32 	%r177, [%r29];
	ld.volatile.shared.u32 	%r178, [%r29+4];
	max.s32 	%r179, %r177, %r178;
	st.volatile.shared.u32 	[%r29], %r179;
	setp.ne.s32 	%p13, %r2, 0;
	@%p13 bra 	$L__BB3_23;
	ld.shared.u32 	%r180, [sdata];
	mad.lo.s32 	%r181, %r35, %r34, %r1;
	mul.wide.s32 	%rd64, %r181, 4;
	add.s64 	%rd65, %rd1, %rd64;
	st.global.u32 	[%rd65], %r180;
$L__BB3_23:
	ret;

}
	// .globl	_Z10max_reduceILi5EEviiiPi
.visible .entry _Z10max_reduceILi5EEviiiPi(
	.param .u32 _Z10max_reduceILi5EEviiiPi_param_0,
	.param .u32 _Z10max_reduceILi5EEviiiPi_param_1,
	.param .u32 _Z10max_reduceILi5EEviiiPi_param_2,
	.param .u64 .ptr .align 1 _Z10max_reduceILi5EEviiiPi_param_3
)
{
	.reg .pred 	%p<16>;
	.reg .b32 	%r<229>;
	.reg .b64 	%rd<80>;

	ld.param.u32 	%r40, [_Z10max_reduceILi5EEviiiPi_param_0];
	ld.param.u32 	%r41, [_Z10max_reduceILi5EEviiiPi_param_1];
	ld.param.u32 	%r42, [_Z10max_reduceILi5EEviiiPi_param_2];
	ld.param.u64 	%rd4, [_Z10max_reduceILi5EEviiiPi_param_3];
	cvta.to.global.u64 	%rd1, %rd4;
	mov.u32 	%r1, %ctaid.x;
	mov.u32 	%r2, %tid.x;
	add.s32 	%r3, %r1, -1;
	add.s32 	%r44, %r3, %r41;
	mul.wide.u32 	%rd5, %r1, 4;
	mov.u64 	%rd6, data_GPU;
	add.s64 	%rd2, %rd6, %rd5;
	mul.wide.s32 	%rd7, %r44, 4;
	add.s64 	%rd3, %rd6, %rd7;
	setp.ge.s32 	%p1, %r2, %r40;
	mov.b32 	%r218, 0;
	@%p1 bra 	$L__BB4_2;
	add.s32 	%r45, %r2, 2;
	not.b32 	%r46, %r2;
	add.s32 	%r47, %r41, %r46;
	add.s32 	%r48, %r3, %r45;
	mad.lo.s32 	%r49, %r45, %r42, %r1;
	mul.wide.s32 	%rd8, %r49, 4;
	add.s64 	%rd9, %rd1, %rd8;
	ld.global.u32 	%r50, [%rd9];
	mad.lo.s32 	%r51, %r47, %r42, %r48;
	mul.wide.s32 	%rd10, %r51, 4;
	add.s64 	%rd11, %rd1, %rd10;
	ld.global.u32 	%r52, [%rd11];
	add.s32 	%r53, %r52, %r50;
	ld.const.u32 	%r54, [%rd2];
	mul.wide.u32 	%rd12, %r48, 4;
	add.s64 	%rd14, %rd6, %rd12;
	ld.const.u32 	%r55, [%rd14];
	mul.lo.s32 	%r56, %r55, %r54;
	ld.const.u32 	%r57, [%rd3];
	mad.lo.s32 	%r218, %r56, %r57, %r53;
$L__BB4_2:
	or.b32  	%r59, %r2, 1024;
	setp.ge.s32 	%p2, %r59, %r40;
	mov.b32 	%r219, 0;
	@%p2 bra 	$L__BB4_4;
	add.s32 	%r60, %r2, 1026;
	sub.s32 	%r61, %r41, %r2;
	add.s32 	%r62, %r61, -1025;
	add.s32 	%r63, %r3, %r60;
	mad.lo.s32 	%r64, %r60, %r42, %r1;
	mul.wide.s32 	%rd15, %r64, 4;
	add.s64 	%rd16, %rd1, %rd15;
	ld.global.u32 	%r65, [%rd16];
	mad.lo.s32 	%r66, %r62, %r42, %r63;
	mul.wide.s32 	%rd17, %r66, 4;
	add.s64 	%rd18, %rd1, %rd17;
	ld.global.u32 	%r67, [%rd18];
	add.s32 	%r68, %r67, %r65;
	ld.const.u32 	%r69, [%rd2];
	mul.wide.u32 	%rd19, %r63, 4;
	add.s64 	%rd21, %rd6, %rd19;
	ld.const.u32 	%r70, [%rd21];
	mul.lo.s32 	%r71, %r70, %r69;
	ld.const.u32 	%r72, [%rd3];
	mad.lo.s32 	%r219, %r71, %r72, %r68;
$L__BB4_4:
	max.s32 	%r8, %r218, %r219;
	or.b32  	%r9, %r2, 2048;
	setp.ge.s32 	%p3, %r9, %r40;
	mov.b32 	%r220, 0;
	@%p3 bra 	$L__BB4_6;
	add.s32 	%r74, %r2, 2050;
	sub.s32 	%r75, %r41, %r2;
	add.s32 	%r76, %r75, -2049;
	add.s32 	%r77, %r3, %r74;
	mad.lo.s32 	%r78, %r74, %r42, %r1;
	mul.wide.s32 	%rd22, %r78, 4;
	add.s64 	%rd23, %rd1, %rd22;
	ld.global.u32 	%r79, [%rd23];
	mad.lo.s32 	%r80, %r76, %r42, %r77;
	mul.wide.s32 	%rd24, %r80, 4;
	add.s64 	%rd25, %rd1, %rd24;
	ld.global.u32 	%r81, [%rd25];
	add.s32 	%r82, %r81, %r79;
	ld.const.u32 	%r83, [%rd2];
	mul.wide.u32 	%rd26, %r77, 4;
	add.s64 	%rd28, %rd6, %rd26;
	ld.const.u32 	%r84, [%rd28];
	mul.lo.s32 	%r85, %r84, %r83;
	ld.const.u32 	%r86, [%rd3];
	mad.lo.s32 	%r220, %r85, %r86, %r82;
$L__BB4_6:
	max.s32 	%r12, %r8, %r220;
	or.b32  	%r88, %r2, 3072;
	setp.ge.s32 	%p4, %r88, %r40;
	mov.b32 	%r221, 0;
	@%p4 bra 	$L__BB4_8;
	add.s32 	%r89, %r2, 3074;
	sub.s32 	%r90, %r41, %r9;
	add.s32 	%r91, %r90, -1025;
	add.s32 	%r92, %r3, %r89;
	mad.lo.s32 	%r93, %r89, %r42, %r1;
	mul.wide.s32 	%rd29, %r93, 4;
	add.s64 	%rd30, %rd1, %rd29;
	ld.global.u32 	%r94, [%rd30];
	mad.lo.s32 	%r95, %r91, %r42, %r92;
	mul.wide.s32 	%rd31, %r95, 4;
	add.s64 	%rd32, %rd1, %rd31;
	ld.global.u32 	%r96, [%rd32];
	add.s32 	%r97, %r96, %r94;
	ld.const.u32 	%r98, [%rd2];
	mul.wide.u32 	%rd33, %r92, 4;
	add.s64 	%rd35, %rd6, %rd33;
	ld.const.u32 	%r99, [%rd35];
	mul.lo.s32 	%r100, %r99, %r98;
	ld.const.u32 	%r101, [%rd3];
	mad.lo.s32 	%r221, %r100, %r101, %r97;
$L__BB4_8:
	max.s32 	%r15, %r12, %r221;
	or.b32  	%r16, %r2, 4096;
	setp.ge.s32 	%p5, %r16, %r40;
	mov.b32 	%r222, 0;
	@%p5 bra 	$L__BB4_10;
	add.s32 	%r103, %r2, 4098;
	sub.s32 	%r104, %r41, %r2;
	add.s32 	%r105, %r104, -4097;
	add.s32 	%r106, %r3, %r103;
	mad.lo.s32 	%r107, %r103, %r42, %r1;
	mul.wide.s32 	%rd36, %r107, 4;
	add.s64 	%rd37, %rd1, %rd36;
	ld.global.u32 	%r108, [%rd37];
	mad.lo.s32 	%r109, %r105, %r42, %r106;
	mul.wide.s32 	%rd38, %r109, 4;
	add.s64 	%rd39, %rd1, %rd38;
	ld.global.u32 	%r110, [%rd39];
	add.s32 	%r111, %r110, %r108;
	ld.const.u32 	%r112, [%rd2];
	mul.wide.u32 	%rd40, %r106, 4;
	add.s64 	%rd42, %rd6, %rd40;
	ld.const.u32 	%r113, [%rd42];
	mul.lo.s32 	%r114, %r113, %r112;
	ld.const.u32 	%r115, [%rd3];
	mad.lo.s32 	%r222, %r114, %r115, %r111;
$L__BB4_10:
	max.s32 	%r19, %r15, %r222;
	or.b32  	%r117, %r2, 5120;
	setp.ge.s32 	%p6, %r117, %r40;
	mov.b32 	%r223, 0;
	@%p6 bra 	$L__BB4_12;
	add.s32 	%r118, %r2, 5122;
	sub.s32 	%r119, %r41, %r16;
	add.s32 	%r120, %r119, -1025;
	add.s32 	%r121, %r3, %r118;
	mad.lo.s32 	%r122, %r118, %r42, %r1;
	mul.wide.s32 	%rd43, %r122, 4;
	add.s64 	%rd44, %rd1, %rd43;
	ld.global.u32 	%r123, [%rd44];
	mad.lo.s32 	%r124, %r120, %r42, %r121;
	mul.wide.s32 	%rd45, %r124, 4;
	add.s64 	%rd46, %rd1, %rd45;
	ld.global.u32 	%r125, [%rd46];
	add.s32 	%r126, %r125, %r123;
	ld.const.u32 	%r127, [%rd2];
	mul.wide.u32 	%rd47, %r121, 4;
	add.s64 	%rd49, %rd6, %rd47;
	ld.const.u32 	%r128, [%rd49];
	mul.lo.s32 	%r129, %r128, %r127;
	ld.const.u32 	%r130, [%rd3];
	mad.lo.s32 	%r223, %r129, %r130, %r126;
$L__BB4_12:
	max.s32 	%r22, %r19, %r223;
	or.b32  	%r23, %r2, 6144;
	setp.ge.s32 	%p7, %r23, %r40;
	mov.b32 	%r224, 0;
	@%p7 bra 	$L__BB4_14;
	add.s32 	%r132, %r2, 6146;
	sub.s32 	%r133, %r41, %r2;
	add.s32 	%r134, %r133, -6145;
	add.s32 	%r135, %r3, %r132;
	mad.lo.s32 	%r136, %r132, %r42, %r1;
	mul.wide.s32 	%rd50, %r136, 4;
	add.s64 	%rd51, %rd1, %rd50;
	ld.global.u32 	%r137, [%rd51];
	mad.lo.s32 	%r138, %r134, %r42, %r135;
	mul.wide.s32 	%rd52, %r138, 4;
	add.s64 	%rd53, %rd1, %rd52;
	ld.global.u32 	%r139, [%rd53];
	add.s32 	%r140, %r139, %r137;
	ld.const.u32 	%r141, [%rd2];
	mul.wide.u32 	%rd54, %r135, 4;
	add.s64 	%rd56, %rd6, %rd54;
	ld.const.u32 	%r142, [%rd56];
	mul.lo.s32 	%r143, %r142, %r141;
	ld.const.u32 	%r144, [%rd3];
	mad.lo.s32 	%r224, %r143, %r144, %r140;
$L__BB4_14:
	max.s32 	%r26, %r22, %r224;
	or.b32  	%r146, %r2, 7168;
	setp.ge.s32 	%p8, %r146, %r40;
	mov.b32 	%r225, 0;
	@%p8 bra 	$L__BB4_16;
	add.s32 	%r147, %r2, 7170;
	sub.s32 	%r148, %r41, %r23;
	add.s32 	%r149, %r148, -1025;
	add.s32 	%r150, %r3, %r147;
	mad.lo.s32 	%r151, %r147, %r42, %r1;
	mul.wide.s32 	%rd57, %r151, 4;
	add.s64 	%rd58, %rd1, %rd57;
	ld.global.u32 	%r152, [%rd58];
	mad.lo.s32 	%r153, %r149, %r42, %r150;
	mul.wide.s32 	%rd59, %r153, 4;
	add.s64 	%rd60, %rd1, %rd59;
	ld.global.u32 	%r154, [%rd60];
	add.s32 	%r155, %r154, %r152;
	ld.const.u32 	%r156, [%rd2];
	mul.wide.u32 	%rd61, %r150, 4;
	add.s64 	%rd63, %rd6, %rd61;
	ld.const.u32 	%r157, [%rd63];
	mul.lo.s32 	%r158, %r157, %r156;
	ld.const.u32 	%r159, [%rd3];
	mad.lo.s32 	%r225, %r158, %r159, %r155;
$L__BB4_16:
	max.s32 	%r29, %r26, %r225;
	or.b32  	%r30, %r2, 8192;
	setp.ge.s32 	%p9, %r30, %r40;
	mov.b32 	%r226, 0;
	@%p9 bra 	$L__BB4_18;
	add.s32 	%r161, %r2, 8194;
	sub.s32 	%r162, %r41, %r2;
	add.s32 	%r163, %r162, -8193;
	add.s32 	%r164, %r3, %r161;
	mad.lo.s32 	%r165, %r161, %r42, %r1;
	mul.wide.s32 	%rd64, %r165, 4;
	add.s64 	%rd65, %rd1, %rd64;
	ld.global.u32 	%r166, [%rd65];
	mad.lo.s32 	%r167, %r163, %r42, %r164;
	mul.wide.s32 	%rd66, %r167, 4;
	add.s64 	%rd67, %rd1, %rd66;
	ld.global.u32 	%r168, [%rd67];
	add.s32 	%r169, %r168, %r166;
	ld.const.u32 	%r170, [%rd2];
	mul.wide.u32 	%rd68, %r164, 4;
	add.s64 	%rd70, %rd6, %rd68;
	ld.const.u32 	%r171, [%rd70];
	mul.lo.s32 	%r172, %r171, %r170;
	ld.const.u32 	%r173, [%rd3];
	mad.lo.s32 	%r226, %r172, %r173, %r169;
$L__BB4_18:
	max.s32 	%r33, %r29, %r226;
	or.b32  	%r175, %r2, 9216;
	setp.ge.s32 	%p10, %r175, %r40;
	mov.b32 	%r227, 0;
	@%p10 bra 	$L__BB4_20;
	add.s32 	%r176, %r2, 9218;
	sub.s32 	%r177, %r41, %r30;
	add.s32 	%r178, %r177, -1025;
	add.s32 	%r179, %r3, %r176;
	mad.lo.s32 	%r180, %r176, %r42, %r1;
	mul.wide.s32 	%rd71, %r180, 4;
	add.s64 	%rd72, %rd1, %rd71;
	ld.global.u32 	%r181, [%rd72];
	mad.lo.s32 	%r182, %r178, %r42, %r179;
	mul.wide.s32 	%rd73, %r182, 4;
	add.s64 	%rd74, %rd1, %rd73;
	ld.global.u32 	%r183, [%rd74];
	add.s32 	%r184, %r183, %r181;
	ld.const.u32 	%r185, [%rd2];
	mul.wide.u32 	%rd75, %r179, 4;
	add.s64 	%rd77, %rd6, %rd75;
	ld.const.u32 	%r186, [%rd77];
	mul.lo.s32 	%r187, %r186, %r185;
	ld.const.u32 	%r188, [%rd3];
	mad.lo.s32 	%r227, %r187, %r188, %r184;
$L__BB4_20:
	max.s32 	%r189, %r33, %r227;
	max.s32 	%r190, %r189, 0;
	shl.b32 	%r191, %r2, 2;
	mov.u32 	%r192, sdata;
	add.s32 	%r36, %r192, %r191;
	st.shared.u32 	[%r36], %r190;
	bar.sync 	0;
	mov.u32 	%r228, %ntid.x;
	setp.lt.u32 	%p11, %r228, 66;
	@%p11 bra 	$L__BB4_24;
$L__BB4_21:
	shr.u32 	%r39, %r228, 1;
	setp.ge.u32 	%p12, %r2, %r39;
	@%p12 bra 	$L__BB4_23;
	ld.shared.u32 	%r193, [%r36];
	shl.b32 	%r194, %r39, 2;
	add.s32 	%r195, %r36, %r194;
	ld.shared.u32 	%r196, [%r195];
	max.s32 	%r197, %r193, %r196;
	st.shared.u32 	[%r36], %r197;
$L__BB4_23:
	bar.sync 	0;
	setp.gt.u32 	%p13, %r228, 131;
	mov.u32 	%r228, %r39;
	@%p13 bra 	$L__BB4_21;
$L__BB4_24:
	setp.gt.u32 	%p14, %r2, 31;
	@%p14 bra 	$L__BB4_27;
	ld.volatile.shared.u32 	%r198, [%r36];
	ld.volatile.shared.u32 	%r199, [%r36+128];
	max.s32 	%r200, %r198, %r199;
	st.volatile.shared.u32 	[%r36], %r200;
	ld.volatile.shared.u32 	%r201, [%r36];
	ld.volatile.shared.u32 	%r202, [%r36+64];
	max.s32 	%r203, %r201, %r202;
	st.volatile.shared.u32 	[%r36], %r203;
	ld.volatile.shared.u32 	%r204, [%r36];
	ld.volatile.shared.u32 	%r205, [%r36+32];
	max.s32 	%r206, %r204, %r205;
	st.volatile.shared.u32 	[%r36], %r206;
	ld.volatile.shared.u32 	%r207, [%r36];
	ld.volatile.shared.u32 	%r208, [%r36+16];
	max.s32 	%r209, %r207, %r208;
	st.volatile.shared.u32 	[%r36], %r209;
	ld.volatile.shared.u32 	%r210, [%r36];
	ld.volatile.shared.u32 	%r211, [%r36+8];
	max.s32 	%r212, %r210, %r211;
	st.volatile.shared.u32 	[%r36], %r212;
	ld.volatile.shared.u32 	%r213, [%r36];
	ld.volatile.shared.u32 	%r214, [%r36+4];
	max.s32 	%r215, %r213, %r214;
	st.volatile.shared.u32 	[%r36], %r215;
	setp.ne.s32 	%p15, %r2, 0;
	@%p15 bra 	$L__BB4_27;
	ld.shared.u32 	%r216, [sdata];
	mad.lo.s32 	%r217, %r42, %r41, %r1;
	mul.wide.s32 	%rd78, %r217, 4;
	add.s64 	%rd79, %rd1, %rd78;
	st.global.u32 	[%rd79], %r216;
$L__BB4_27:
	ret;

}


// ===== COMPILED SASS (sm_100) =====

	.target	sm_100

	.elftype	@"ET_EXEC"


//--------------------- .note.nv.tkinfo           --------------------------
	.section	.note.nv.tkinfo,"",@"SHT_NOTE"
	.sectionflags	@"SHF_NOTE_NV_TKINFO"
	.tkinfo
        /*0018*/ 	.word	0x00000002
        /*0030*/ 	.string	""
        /*0030*/ 	.string	"ptxas"
        /*0030*/ 	.string	"Cuda compilation tools, release 13.0, V13.0.88"
        /*0030*/ 	.string	"Build cuda_13.0.r13.0/compiler.36424714_0"
        /*0030*/ 	.string	"-arch sm_100 -m 64 "



//--------------------- .note.nv.cuinfo           --------------------------
	.section	.note.nv.cuinfo,"",@"SHT_NOTE"
	.sectionflags	@"SHF_NOTE_NV_CUINFO"
        /*0018*/ 	.short	0x0002
        /*001a*/ 	.short	0x0064
        /*001c*/ 	.short	0x0082
	.zero		2


//--------------------- .nv.info                  --------------------------
	.section	.nv.info,"",@"SHT_CUDA_INFO"
	.align	4


	//----- nvinfo : EIATTR_REGCOUNT
	.align		4
        /*0000*/ 	.byte	0x04, 0x2f
        /*0002*/ 	.short	(.L_2 - .L_1)
	.align		4
.L_1:
        /*0004*/ 	.word	index@(_Z10max_reduceILi1EEviiiPi)
        /*0008*/ 	.word	0x0000000e


	//----- nvinfo : EIATTR_FRAME_SIZE
	.align		4
.L_2:
        /*000c*/ 	.byte	0x04, 0x11
        /*000e*/ 	.short	(.L_4 - .L_3)
	.align		4
.L_3:
        /*0010*/ 	.word	index@(_Z10max_reduceILi1EEviiiPi)
        /*0014*/ 	.word	0x00000000


	//----- nvinfo : EIATTR_REGCOUNT
	.align		4
.L_4:
        /*0018*/ 	.byte	0x04, 0x2f
        /*001a*/ 	.short	(.L_6 - .L_5)
	.align		4
.L_5:
        /*001c*/ 	.word	index@(_Z10max_reduceILi2EEviiiPi)
        /*0020*/ 	.word	0x0000001e


	//----- nvinfo : EIATTR_FRAME_SIZE
	.align		4
.L_6:
        /*0024*/ 	.byte	0x04, 0x11
        /*0026*/ 	.short	(.L_8 - .L_7)
	.align		4
.L_7:
        /*0028*/ 	.word	index@(_Z10max_reduceILi2EEviiiPi)
        /*002c*/ 	.word	0x00000000


	//----- nvinfo : EIATTR_REGCOUNT
	.align		4
.L_8:
        /*0030*/ 	.byte	0x04, 0x2f
        /*0032*/ 	.short	(.L_10 - .L_9)
	.align		4
.L_9:
        /*0034*/ 	.word	index@(_Z10max_reduceILi3EEviiiPi)
        /*0038*/ 	.word	0x00000020


	//----- nvinfo : EIATTR_FRAME_SIZE
	.align		4
.L_10:
        /*003c*/ 	.byte	0x04, 0x11
        /*003e*/ 	.short	(.L_12 - .L_11)
	.align		4
.L_11:
        /*0040*/ 	.word	index@(_Z10max_reduceILi3EEviiiPi)
        /*0044*/ 	.word	0x00000000


	//----- nvinfo : EIATTR_REGCOUNT
	.align		4
.L_12:
        /*0048*/ 	.byte	0x04, 0x2f
        /*004a*/ 	.short	(.L_14 - .L_13)
	.align		4
.L_13:
        /*004c*/ 	.word	index@(_Z10max_reduceILi4EEviiiPi)
        /*0050*/ 	.word	0x00000020


	//----- nvinfo : EIATTR_FRAME_SIZE
	.align		4
.L_14:
        /*0054*/ 	.byte	0x04, 0x11
        /*0056*/ 	.short	(.L_16 - .L_15)
	.align		4
.L_15:
        /*0058*/ 	.word	index@(_Z10max_reduceILi4EEviiiPi)
        /*005c*/ 	.word	0x00000000


	//----- nvinfo : EIATTR_REGCOUNT
	.align		4
.L_16:
        /*0060*/ 	.byte	0x04, 0x2f
        /*0062*/ 	.short	(.L_18 - .L_17)
	.align		4
.L_17:
        /*0064*/ 	.word	index@(_Z10max_reduceILi5EEviiiPi)
        /*0068*/ 	.word	0x00000020


	//----- nvinfo : EIATTR_FRAME_SIZE
	.align		4
.L_18:
        /*006c*/ 	.byte	0x04, 0x11
        /*006e*/ 	.short	(.L_20 - .L_19)
	.align		4
.L_19:
        /*0070*/ 	.word	index@(_Z10max_reduceILi5EEviiiPi)
        /*0074*/ 	.word	0x00000000


	//----- nvinfo : EIATTR_MIN_STACK_SIZE
	.align		4
.L_20:
        /*0078*/ 	.byte	0x04, 0x12
        /*007a*/ 	.short	(.L_22 - .L_21)
	.align		4
.L_21:
        /*007c*/ 	.word	index@(_Z10max_reduceILi5EEviiiPi)
        /*0080*/ 	.word	0x00000000


	//----- nvinfo : EIATTR_MIN_STACK_SIZE
	.align		4
.L_22:
        /*0084*/ 	.byte	0x04, 0x12
        /*0086*/ 	.short	(.L_24 - .L_23)
	.align		4
.L_23:
        /*0088*/ 	.word	index@(_Z10max_reduceILi4EEviiiPi)
        /*008c*/ 	.word	0x00000000


	//----- nvinfo : EIATTR_MIN_STACK_SIZE
	.align		4
.L_24:
        /*0090*/ 	.byte	0x04, 0x12
        /*0092*/ 	.short	(.L_26 - .L_25)
	.align		4
.L_25:
        /*0094*/ 	.word	index@(_Z10max_reduceILi3EEviiiPi)
        /*0098*/ 	.word	0x00000000


	//----- nvinfo : EIATTR_MIN_STACK_SIZE
	.align		4
.L_26:
        /*009c*/ 	.byte	0x04, 0x12
        /*009e*/ 	.short	(.L_28 - .L_27)
	.align		4
.L_27:
        /*00a0*/ 	.word	index@(_Z10max_reduceILi2EEviiiPi)
        /*00a4*/ 	.word	0x00000000


	//----- nvinfo : EIATTR_MIN_STACK_SIZE
	.align		4
.L_28:
        /*00a8*/ 	.byte	0x04, 0x12
        /*00aa*/ 	.short	(.L_30 - .L_29)
	.align		4
.L_29:
        /*00ac*/ 	.word	index@(_Z10max_reduceILi1EEviiiPi)
        /*00b0*/ 	.word	0x00000000
.L_30:


//--------------------- .nv.compat                --------------------------
	.section	.nv.compat,"",@"SHT_CUDA_COMPAT_INFO"
	.align	4
        /*0000*/ 	.byte	0x02, 0x09, 0x00, 0x00, 0x02, 0x02, 0x01, 0x00, 0x02, 0x05, 0x05, 0x00, 0x03, 0x07, 0x01, 0x01
        /*0010*/ 	.byte	0x02, 0x03, 0x00, 0x00, 0x02, 0x06, 0x01, 0x00, 0x04, 0x0b, 0x08, 0x00, 0x09, 0x00, 0x00, 0x00
        /*0020*/ 	.byte	0x00, 0x00, 0x00, 0x00


//--------------------- .nv.info._Z10max_reduceILi5EEviiiPi --------------------------
	.section	.nv.info._Z10max_reduceILi5EEviiiPi,"",@"SHT_CUDA_INFO"
	.sectionflags	@""
	.align	4


	//----- nvinfo : EIATTR_CUDA_API_VERSION
	.align		4
        /*0000*/ 	.byte	0x04, 0x37
        /*0002*/ 	.short	(.L_32 - .L_31)
.L_31:
        /*0004*/ 	.word	0x00000082


	//----- nvinfo : EIATTR_KPARAM_INFO
	.align		4
.L_32:
        /*0008*/ 	.byte	0x04, 0x17
        /*000a*/ 	.short	(.L_34 - .L_33)
.L_33:
        /*000c*/ 	.word	0x00000000
        /*0010*/ 	.short	0x0003
        /*0012*/ 	.short	0x0010
        /*0014*/ 	.byte	0x00, 0xf5, 0x21, 0x00


	//----- nvinfo : EIATTR_KPARAM_INFO
	.align		4
.L_34:
        /*0018*/ 	.byte	0x04, 0x17
        /*001a*/ 	.short	(.L_36 - .L_35)
.L_35:
        /*001c*/ 	.word	0x00000000
        /*0020*/ 	.short	0x0002
        /*0022*/ 	.short	0x0008
        /*0024*/ 	.byte	0x00, 0xf0, 0x11, 0x00


	//----- nvinfo : EIATTR_KPARAM_INFO
	.align		4
.L_36:
        /*0028*/ 	.byte	0x04, 0x17
        /*002a*/ 	.short	(.L_38 - .L_37)
.L_37:
        /*002c*/ 	.word	0x00000000
        /*0030*/ 	.short	0x0001
        /*0032*/ 	.short	0x0004
        /*0034*/ 	.byte	0x00, 0xf0, 0x11, 0x00


	//----- nvinfo : EIATTR_KPARAM_INFO
	.align		4
.L_38:
        /*0038*/ 	.byte	0x04, 0x17
        /*003a*/ 	.short	(.L_40 - .L_39)
.L_39:
        /*003c*/ 	.word	0x00000000
        /*0040*/ 	.short	0x0000
        /*0042*/ 	.short	0x0000
        /*0044*/ 	.byte	0x00, 0xf0, 0x11, 0x00


	//----- nvinfo : EIATTR_SPARSE_MMA_MASK
	.align		4
.L_40:
        /*0048*/ 	.byte	0x03, 0x50
        /*004a*/ 	.short	0x0000


	//----- nvinfo : EIATTR_MAXREG_COUNT
	.align		4
        /*004c*/ 	.byte	0x03, 0x1b
        /*004e*/ 	.short	0x00ff


	//----- nvinfo : EIATTR_NUM_BARRIERS
	.align		4
        /*0050*/ 	.byte	0x02, 0x4c
        /*0052*/ 	.byte	0x01
	.zero		1


	//----- nvinfo : EIATTR_MERCURY_ISA_VERSION
	.align		4
        /*0054*/ 	.byte	0x03, 0x5f
        /*0056*/ 	.short	0x0101


	//----- nvinfo : EIATTR_VRC_CTA_INIT_COUNT
	.align		4
        /*0058*/ 	.byte	0x02, 0x4a
	.zero		1
	.zero		1


	//----- nvinfo : EIATTR_EXIT_INSTR_OFFSETS
	.align		4
        /*005c*/ 	.byte	0x04, 0x1c
        /*005e*/ 	.short	(.L_42 - .L_41)


	//   ....[0]....
.L_41:
        /*0060*/ 	.word	0x00000fa0


	//   ....[1]....
        /*0064*/ 	.word	0x00001140


	//   ....[2]....
        /*0068*/ 	.word	0x000011f0


	//----- nvinfo : EIATTR_CBANK_PARAM_SIZE
	.align		4
.L_42:
        /*006c*/ 	.byte	0x03, 0x19
        /*006e*/ 	.short	0x0018


	//----- nvinfo : EIATTR_PARAM_CBANK
	.align		4
        /*0070*/ 	.byte	0x04, 0x0a
        /*0072*/ 	.short	(.L_44 - .L_43)
	.align		4
.L_43:
        /*0074*/ 	.word	index@(.nv.constant0._Z10max_reduceILi5EEviiiPi)
        /*0078*/ 	.short	0x0380
        /*007a*/ 	.short	0x0018


	//----- nvinfo : EIATTR_SW_WAR
	.align		4
.L_44:
        /*007c*/ 	.byte	0x04, 0x36
        /*007e*/ 	.short	(.L_46 - .L_45)
.L_45:
        /*0080*/ 	.word	0x00000008
.L_46:


//--------------------- .nv.info._Z10max_reduceILi4EEviiiPi --------------------------
	.section	.nv.info._Z10max_reduceILi4EEviiiPi,"",@"SHT_CUDA_INFO"
	.sectionflags	@""
	.align	4


	//----- nvinfo : EIATTR_CUDA_API_VERSION
	.align		4
        /*0000*/ 	.byte	0x04, 0x37
        /*0002*/ 	.short	(.L_48 - .L_47)
.L_47:
        /*0004*/ 	.word	0x00000082


	//----- nvinfo : EIATTR_KPARAM_INFO
	.align		4
.L_48:
        /*0008*/ 	.byte	0x04, 0x17
        /*000a*/ 	.short	(.L_50 - .L_49)
.L_49:
        /*000c*/ 	.word	0x00000000
        /*0010*/ 	.short	0x0003
        /*0012*/ 	.short	0x0010
        /*0014*/ 	.byte	0x00, 0xf5, 0x21, 0x00


	//----- nvinfo : EIATTR_KPARAM_INFO
	.align		4
.L_50:
        /*0018*/ 	.byte	0x04, 0x17
        /*001a*/ 	.short	(.L_52 - .L_51)
.L_51:
        /*001c*/ 	.word	0x00000000
        /*0020*/ 	.short	0x0002
        /*0022*/ 	.short	0x0008
        /*0024*/ 	.byte	0x00, 0xf0, 0x11, 0x00


	//----- nvinfo : EIATTR_KPARAM_INFO
	.align		4
.L_52:
        /*0028*/ 	.byte	0x04, 0x17
        /*002a*/ 	.short	(.L_54 - .L_53)
.L_53:
        /*002c*/ 	.word	0x00000000
        /*0030*/ 	.short	0x0001
        /*0032*/ 	.short	0x0004
        /*0034*/ 	.byte	0x00, 0xf0, 0x11, 0x00


	//----- nvinfo : EIATTR_KPARAM_INFO
	.align		4
.L_54:
        /*0038*/ 	.byte	0x04, 0x17
        /*003a*/ 	.short	(.L_56 - .L_55)
.L_55:
        /*003c*/ 	.word	0x00000000
        /*0040*/ 	.short	0x0000
        /*0042*/ 	.short	0x0000
        /*0044*/ 	.byte	0x00, 0xf0, 0x11, 0x00


	//----- nvinfo : EIATTR_SPARSE_MMA_MASK
	.align		4
.L_56:
        /*0048*/ 	.byte	0x03, 0x50
        /*004a*/ 	.short	0x0000


	//----- nvinfo : EIATTR_MAXREG_COUNT
	.align		4
        /*004c*/ 	.byte	0x03, 0x1b
        /*004e*/ 	.short	0x00ff


	//----- nvinfo : EIATTR_NUM_BARRIERS
	.align		4
        /*0050*/ 	.byte	0x02, 0x4c
        /*0052*/ 	.byte	0x01
	.zero		1


	//----- nvinfo : EIATTR_MERCURY_ISA_VERSION
	.align		4
        /*0054*/ 	.byte	0x03, 0x5f
        /*0056*/ 	.short	0x0101


	//----- nvinfo : EIATTR_VRC_CTA_INIT_COUNT
	.align		4
        /*0058*/ 	.byte	0x02, 0x4a
	.zero		1
	.zero		1


	//----- nvinfo : EIATTR_EXIT_INSTR_OFFSETS
	.align		4
        /*005c*/ 	.byte	0x04, 0x1c
        /*005e*/ 	.short	(.L_58 - .L_57)


	//   ....[0]....
.L_57:
        /*0060*/ 	.word	0x00000ce0


	//   ....[1]....
        /*0064*/ 	.word	0x00000e80


	//   ....[2]....
        /*0068*/ 	.word	0x00000f30


	//----- nvinfo : EIATTR_CBANK_PARAM_SIZE
	.align		4
.L_58:
        /*006c*/ 	.byte	0x03, 0x19
        /*006e*/ 	.short	0x0018


	//----- nvinfo : EIATTR_PARAM_CBANK
	.align		4
        /*0070*/ 	.byte	0x04, 0x0a
        /*0072*/ 	.short	(.L_60 - .L_59)
	.align		4
.L_59:
        /*0074*/ 	.word	index@(.nv.constant0._Z10max_reduceILi4EEviiiPi)
        /*0078*/ 	.short	0x0380
        /*007a*/ 	.short	0x0018


	//----- nvinfo : EIATTR_SW_WAR
	.align		4
.L_60:
        /*007c*/ 	.byte	0x04, 0x36
        /*007e*/ 	.short	(.L_62 - .L_61)
.L_61:
        /*0080*/ 	.word	0x00000008
.L_62:


//--------------------- .nv.info._Z10max_reduceILi3EEviiiPi --------------------------
	.section	.nv.info._Z10max_reduceILi3EEviiiPi,"",@"SHT_CUDA_INFO"
	.sectionflags	@""
	.align	4


	//----- nvinfo : EIATTR_CUDA_API_VERSION
	.align		4
        /*0000*/ 	.byte	0x04, 0x37
        /*0002*/ 	.short	(.L_64 - .L_63)
.L_63:
        /*0004*/ 	.word	0x00000082


	//----- nvinfo : EIATTR_KPARAM_INFO
	.align		4
.L_64:
        /*0008*/ 	.byte	0x04, 0x17
        /*000a*/ 	.short	(.L_66 - .L_65)
.L_65:
        /*000c*/ 	.word	0x00000000
        /*0010*/ 	.short	0x0003
        /*0012*/ 	.short	0x0010
        /*0014*/ 	.byte	0x00, 0xf5, 0x21, 0x00


	//----- nvinfo : EIATTR_KPARAM_INFO
	.align		4
.L_66:
        /*0018*/ 	.byte	0x04, 0x17
        /*001a*/ 	.short	(.L_68 - .L_67)
.L_67:
        /*001c*/ 	.word	0x00000000
        /*0020*/ 	.short	0x0002
        /*0022*/ 	.short	0x0008
        /*0024*/ 	.byte	0x00, 0xf0, 0x11, 0x00


	//----- nvinfo : EIATTR_KPARAM_INFO
	.align		4
.L_68:
        /*0028*/ 	.byte	0x04, 0x17
        /*002a*/ 	.short	(.L_70 - .L_69)
.L_69:
        /*002c*/ 	.word	0x00000000
        /*0030*/ 	.short	0x0001
        /*0032*/ 	.short	0x0004
        /*0034*/ 	.byte	0x00, 0xf0, 0x11, 0x00


	//----- nvinfo : EIATTR_KPARAM_INFO
	.align		4
.L_70:
        /*0038*/ 	.byte	0x04, 0x17
        /*003a*/ 	.short	(.L_72 - .L_71)
.L_71:
        /*003c*/ 	.word	0x00000000
        /*0040*/ 	.short	0x0000
        /*0042*/ 	.short	0x0000
        /*0044*/ 	.byte	0x00, 0xf0, 0x11, 0x00


	//----- nvinfo : EIATTR_SPARSE_MMA_MASK
	.align		4
.L_72:
        /*0048*/ 	.byte	0x03, 0x50
        /*004a*/ 	.short	0x0000


	//----- nvinfo : EIATTR_MAXREG_COUNT
	.align		4
        /*004c*/ 	.byte	0x03, 0x1b
        /*004e*/ 	.short	0x00ff


	//----- nvinfo : EIATTR_NUM_BARRIERS
	.align		4
        /*0050*/ 	.byte	0x02, 0x4c
        /*0052*/ 	.byte	0x01
	.zero		1


	//----- nvinfo : EIATTR_MERCURY_ISA_VERSION
	.align		4
        /*0054*/ 	.byte	0x03, 0x5f
        /*0056*/ 	.short	0x0101


	//----- nvinfo : EIATTR_VRC_CTA_INIT_COUNT
	.align		4
        /*0058*/ 	.byte	0x02, 0x4a
	.zero		1
	.zero		1


	//----- nvinfo : EIATTR_EXIT_INSTR_OFFSETS
	.align		4
        /*005c*/ 	.byte	0x04, 0x1c
        /*005e*/ 	.short	(.L_74 - .L_73)


	//   ....[0]....
.L_73:
        /*0060*/ 	.word	0x00000a20


	//   ....[1]....
        /*0064*/ 	.word	0x00000bc0


	//   ....[2]....
        /*0068*/ 	.word	0x00000c70


	//----- nvinfo : EIATTR_CBANK_PARAM_SIZE
	.align		4
.L_74:
        /*006c*/ 	.byte	0x03, 0x19
        /*006e*/ 	.short	0x0018


	//----- nvinfo : EIATTR_PARAM_CBANK
	.align		4
        /*0070*/ 	.byte	0x04, 0x0a
        /*0072*/ 	.short	(.L_76 - .L_75)
	.align		4
.L_75:
        /*0074*/ 	.word	index@(.nv.constant0._Z10max_reduceILi3EEviiiPi)
        /*0078*/ 	.short	0x0380
        /*007a*/ 	.short	0x0018


	//----- nvinfo : EIATTR_SW_WAR
	.align		4
.L_76:
        /*007c*/ 	.byte	0x04, 0x36
        /*007e*/ 	.short	(.L_78 - .L_77)
.L_77:
        /*0080*/ 	.word	0x00000008
.L_78:


//--------------------- .nv.info._Z10max_reduceILi2EEviiiPi --------------------------
	.section	.nv.info._Z10max_reduceILi2EEviiiPi,"",@"SHT_CUDA_INFO"
	.sectionflags	@""
	.align	4


	//----- nvinfo : EIATTR_CUDA_API_VERSION
	.align		4
        /*0000*/ 	.byte	0x04, 0x37
        /*0002*/ 	.short	(.L_80 - .L_79)
.L_79:
        /*0004*/ 	.word	0x00000082


	//----- nvinfo : EIATTR_KPARAM_INFO
	.align		4
.L_80:
        /*0008*/ 	.byte	0x04, 0x17
        /*000a*/ 	.short	(.L_82 - .L_81)
.L_81:
        /*000c*/ 	.word	0x00000000
        /*0010*/ 	.short	0x0003
        /*0012*/ 	.short	0x0010
        /*0014*/ 	.byte	0x00, 0xf5, 0x21, 0x00


	//----- nvinfo : EIATTR_KPARAM_INFO
	.align		4
.L_82:
        /*0018*/ 	.byte	0x04, 0x17
        /*001a*/ 	.short	(.L_84 - .L_83)
.L_83:
        /*001c*/ 	.word	0x00000000
        /*0020*/ 	.short	0x0002
        /*0022*/ 	.short	0x0008
        /*0024*/ 	.byte	0x00, 0xf0, 0x11, 0x00


	//----- nvinfo : EIATTR_KPARAM_INFO
	.align		4
.L_84:
        /*0028*/ 	.byte	0x04, 0x17
        /*002a*/ 	.short	(.L_86 - .L_85)
.L_85:
        /*002c*/ 	.word	0x00000000
        /*0030*/ 	.short	0x0001
        /*0032*/ 	.short	0x0004
        /*0034*/ 	.byte	0x00, 0xf0, 0x11, 0x00


	//----- nvinfo : EIATTR_KPARAM_INFO
	.align		4
.L_86:
        /*0038*/ 	.byte	0x04, 0x17
        /*003a*/ 	.short	(.L_88 - .L_87)
.L_87:
        /*003c*/ 	.word	0x00000000
        /*0040*/ 	.short	0x0000
        /*0042*/ 	.short	0x0000
        /*0044*/ 	.byte	0x00, 0xf0, 0x11, 0x00


	//----- nvinfo : EIATTR_SPARSE_MMA_MASK
	.align		4
.L_88:
        /*0048*/ 	.byte	0x03, 0x50
        /*004a*/ 	.short	0x0000


	//----- nvinfo : EIATTR_MAXREG_COUNT
	.align		4
        /*004c*/ 	.byte	0x03, 0x1b
        /*004e*/ 	.short	0x00ff


	//----- nvinfo : EIATTR_NUM_BARRIERS
	.align		4
        /*0050*/ 	.byte	0x02, 0x4c
        /*0052*/ 	.byte	0x01
	.zero		1


	//----- nvinfo : EIATTR_MERCURY_ISA_VERSION
	.align		4
        /*0054*/ 	.byte	0x03, 0x5f
        /*0056*/ 	.short	0x0101


	//----- nvinfo : EIATTR_VRC_CTA_INIT_COUNT
	.align		4
        /*0058*/ 	.byte	0x02, 0x4a
	.zero		1
	.zero		1


	//----- nvinfo : EIATTR_EXIT_INSTR_OFFSETS
	.align		4
        /*005c*/ 	.byte	0x04, 0x1c
        /*005e*/ 	.short	(.L_90 - .L_89)


	//   ....[0]....
.L_89:
        /*0060*/ 	.word	0x00000750


	//   ....[1]....
        /*0064*/ 	.word	0x000008f0


	//   ....[2]....
        /*0068*/ 	.word	0x000009a0


	//----- nvinfo : EIATTR_CBANK_PARAM_SIZE
	.align		4
.L_90:
        /*006c*/ 	.byte	0x03, 0x19
        /*006e*/ 	.short	0x0018


	//----- nvinfo : EIATTR_PARAM_CBANK
	.align		4
        /*0070*/ 	.byte	0x04, 0x0a
        /*0072*/ 	.short	(.L_92 - .L_91)
	.align		4
.L_91:
        /*0074*/ 	.word	index@(.nv.constant0._Z10max_reduceILi2EEviiiPi)
        /*0078*/ 	.short	0x0380
        /*007a*/ 	.short	0x0018


	//----- nvinfo : EIATTR_SW_WAR
	.align		4
.L_92:
        /*007c*/ 	.byte	0x04, 0x36
        /*007e*/ 	.short	(.L_94 - .L_93)
.L_93:
        /*0080*/ 	.word	0x00000008
.L_94:


//--------------------- .nv.info._Z10max_reduceILi1EEviiiPi --------------------------
	.section	.nv.info._Z10max_reduceILi1EEviiiPi,"",@"SHT_CUDA_INFO"
	.sectionflags	@""
	.align	4


	//----- nvinfo : EIATTR_CUDA_API_VERSION
	.align		4
        /*0000*/ 	.byte	0x04, 0x37
        /*0002*/ 	.short	(.L_96 - .L_95)
.L_95:
        /*0004*/ 	.word	0x00000082


	//----- nvinfo : EIATTR_KPARAM_INFO
	.align		4
.L_96:
        /*0008*/ 	.byte	0x04, 0x17
        /*000a*/ 	.short	(.L_98 - .L_97)
.L_97:
        /*000c*/ 	.word	0x00000000
        /*0010*/ 	.short	0x0003
        /*0012*/ 	.short	0x0010
        /*0014*/ 	.byte	0x00, 0xf5, 0x21, 0x00


	//----- nvinfo : EIATTR_KPARAM_INFO
	.align		4
.L_98:
        /*0018*/ 	.byte	0x04, 0x17
        /*001a*/ 	.short	(.L_100 - .L_99)
.L_99:
        /*001c*/ 	.word	0x00000000
        /*0020*/ 	.short	0x0002
        /*0022*/ 	.short	0x0008
        /*0024*/ 	.byte	0x00, 0xf0, 0x11, 0x00


	//----- nvinfo : EIATTR_KPARAM_INFO
	.align		4
.L_100:
        /*0028*/ 	.byte	0x04, 0x17
        /*002a*/ 	.short	(.L_102 - .L_101)
.L_101:
        /*002c*/ 	.word	0x00000000
        /*0030*/ 	.short	0x0001
        /*0032*/ 	.short	0x0004
        /*0034*/ 	.byte	0x00, 0xf0, 0x11, 0x00


	//----- nvinfo : EIATTR_KPARAM_INFO
	.align		4
.L_102:
        /*0038*/ 	.byte	0x04, 0x17
        /*003a*/ 	.short	(.L_104 - .L_103)
.L_103:
        /*003c*/ 	.word	0x00000000
        /*0040*/ 	.short	0x0000
        /*0042*/ 	.short	0x0000
        /*0044*/ 	.byte	0x00, 0xf0, 0x11, 0x00


	//----- nvinfo : EIATTR_SPARSE_MMA_MASK
	.align		4
.L_104:
        /*0048*/ 	.byte	0x03, 0x50
        /*004a*/ 	.short	0x0000


	//----- nvinfo : EIATTR_MAXREG_COUNT
	.align		4
        /*004c*/ 	.byte	0x03, 0x1b
        /*004e*/ 	.short	0x00ff


	//----- nvinfo : EIATTR_NUM_BARRIERS
	.align		4
        /*0050*/ 	.byte	0x02, 0x4c
        /*0052*/ 	.byte	0x01
	.zero		1


	//----- nvinfo : EIATTR_MERCURY_ISA_VERSION
	.align		4
        /*0054*/ 	.byte	0x03, 0x5f
        /*0056*/ 	.short	0x0101


	//----- nvinfo : EIATTR_VRC_CTA_INIT_COUNT
	.align		4
        /*0058*/ 	.byte	0x02, 0x4a
	.zero		1
	.zero		1


	//----- nvinfo : EIATTR_EXIT_INSTR_OFFSETS
	.align		4
        /*005c*/ 	.byte	0x04, 0x1c
        /*005e*/ 	.short	(.L_106 - .L_105)


	//   ....[0]....
.L_105:
        /*0060*/ 	.word	0x00000550


	//   ....[1]....
        /*0064*/ 	.word	0x000006f0


	//   ....[2]....
        /*0068*/ 	.word	0x000007a0


	//----- nvinfo : EIATTR_CRS_STACK_SIZE
	.align		4
.L_106:
        /*006c*/ 	.byte	0x04, 0x1e
        /*006e*/ 	.short	(.L_108 - .L_107)
.L_107:
        /*0070*/ 	.word	0x00000000


	//----- nvinfo : EIATTR_CBANK_PARAM_SIZE
	.align		4
.L_108:
        /*0074*/ 	.byte	0x03, 0x19
        /*0076*/ 	.short	0x0018


	//----- nvinfo : EIATTR_PARAM_CBANK
	.align		4
        /*0078*/ 	.byte	0x04, 0x0a
        /*007a*/ 	.short	(.L_110 - .L_109)
	.align		4
.L_109:
        /*007c*/ 	.word	index@(.nv.constant0._Z10max_reduceILi1EEviiiPi)
        /*0080*/ 	.short	0x0380
        /*0082*/ 	.short	0x0018


	//----- nvinfo : EIATTR_SW_WAR
	.align		4
.L_110:
        /*0084*/ 	.byte	0x04, 0x36
        /*0086*/ 	.short	(.L_112 - .L_111)
.L_111:
        /*0088*/ 	.word	0x00000008
.L_112:


//--------------------- .nv.callgraph             --------------------------
	.section	.nv.callgraph,"",@"SHT_CUDA_CALLGRAPH"
	.align	4
	.sectionentsize	8
	.align		4
        /*0000*/ 	.word	0x00000000
	.align		4
        /*0004*/ 	.word	0xffffffff
	.align		4
        /*0008*/ 	.word	0x00000000
	.align		4
        /*000c*/ 	.word	0xfffffffe
	.align		4
        /*0010*/ 	.word	0x00000000
	.align		4
        /*0014*/ 	.word	0xfffffffd
	.align		4
        /*0018*/ 	.word	0x00000000
	.align		4
        /*001c*/ 	.word	0xfffffffc


//--------------------- .nv.constant3             --------------------------
	.section	.nv.constant3,"a",@progbits
	.align	4
.nv.constant3:
	.type		data_GPU,@object
	.size		data_GPU,(.L_0 - data_GPU)
data_GPU:
	.zero		40008
.L_0:


//--------------------- .text._Z10max_reduceILi5EEviiiPi --------------------------
	.section	.text._Z10max_reduceILi5EEviiiPi,"ax",@progbits
	.align	128
        .global         _Z10max_reduceILi5EEviiiPi
        .type           _Z10max_reduceILi5EEviiiPi,@function
        .size           _Z10max_reduceILi5EEviiiPi,(.L_x_19 - _Z10max_reduceILi5EEviiiPi)
        .other          _Z10max_reduceILi5EEviiiPi,@"STO_CUDA_ENTRY STV_DEFAULT"
_Z10max_reduceILi5EEviiiPi:
.text._Z10max_reduceILi5EEviiiPi:
[----:B------:R-:W-:Y:S01]  /*0000*/  LDC R1, c[0x0][0x37c] ;  /* 0x0000df00ff017b82 */ /* 0x000fe20000000800 */
[----:B------:R-:W0:Y:S07]  /*0010*/  S2R R0, SR_TID.X ;  /* 0x0000000000007919 */ /* 0x000e2e0000002100 */
[----:B------:R-:W0:Y:S01]  /*0020*/  LDC.64 R14, c[0x0][0x380] ;  /* 0x0000e000ff0e7b82 */ /* 0x000e220000000a00 */
[----:B------:R-:W1:Y:S01]  /*0030*/  LDCU.64 UR6, c[0x0][0x358] ;  /* 0x00006b00ff0677ac */ /* 0x000e620008000a00 */
[----:B------:R-:W2:Y:S01]  /*0040*/  S2R R2, SR_CTAID.X ;  /* 0x0000000000027919 */ /* 0x000ea20000002500 */
[----:B0-----:R-:W-:-:S02]  /*0050*/  ISETP.GE.AND P0, PT, R0, R14, PT ;  /* 0x0000000e0000720c */ /* 0x001fc40003f06270 */
[----:B------:R-:W-:Y:S02]  /*0060*/  LOP3.LUT R5, R0, 0x400, RZ, 0xfc, !PT ;  /* 0x0000040000057812 */ /* 0x000fe400078efcff */
[----:B--2---:R-:W-:Y:S02]  /*0070*/  IADD3 R26, PT, PT, R2, -0x1, RZ ;  /* 0xffffffff021a7810 */ /* 0x004fe40007ffe0ff */
[----:B------:R-:W-:-:S07]  /*0080*/  ISETP.GE.AND P3, PT, R5, R14, PT ;  /* 0x0000000e0500720c */ /* 0x000fce0003f66270 */
[----:B------:R-:W0:Y:S01]  /*0090*/  @!P0 LDC R6, c[0x0][0x388] ;  /* 0x0000e200ff068b82 */ /* 0x000e220000000800 */
[----:B------:R-:W-:Y:S01]  /*00a0*/  @!P0 LOP3.LUT R4, RZ, R0, RZ, 0x33, !PT ;  /* 0x00000000ff048212 */ /* 0x000fe200078e33ff */
[----:B------:R-:W-:-:S03]  /*00b0*/  @!P0 VIADD R3, R0, 0x2 ;  /* 0x0000000200038836 */ /* 0x000fc60000000000 */
[----:B------:R-:W-:Y:S01]  /*00c0*/  @!P0 IADD3 R4, PT, PT, R4, R15, RZ ;  /* 0x0000000f04048210 */ /* 0x000fe20007ffe0ff */
[----:B------:R-:W-:Y:S02]  /*00d0*/  @!P0 IMAD.IADD R5, R26, 0x1, R3 ;  /* 0x000000011a058824 */ /* 0x000fe400078e0203 */
[----:B------:R-:W2:Y:S08]  /*00e0*/  @!P0 LDC.64 R12, c[0x0][0x390] ;  /* 0x0000e400ff0c8b82 */ /* 0x000eb00000000a00 */
[----:B------:R-:W3:Y:S01]  /*00f0*/  @!P3 LDC R16, c[0x0][0x388] ;  /* 0x0000e200ff10bb82 */ /* 0x000ee20000000800 */
[----:B0-----:R-:W-:-:S02]  /*0100*/  @!P0 IMAD R11, R3, R6, R2 ;  /* 0x00000006030b8224 */ /* 0x001fc400078e0202 */
[----:B------:R-:W-:-:S05]  /*0110*/  @!P0 IMAD R3, R4, R6, R5 ;  /* 0x0000000604038224 */ /* 0x000fca00078e0205 */
[----:B------:R-:W0:Y:S01]  /*0120*/  @!P3 LDC.64 R6, c[0x0][0x390] ;  /* 0x0000e400ff06bb82 */ /* 0x000e220000000a00 */
[----:B--2---:R-:W-:-:S04]  /*0130*/  @!P0 IMAD.WIDE R10, R11, 0x4, R12 ;  /* 0x000000040b0a8825 */ /* 0x004fc800078e020c */
[----:B------:R-:W-:Y:S02]  /*0140*/  @!P0 IMAD.WIDE R12, R3, 0x4, R12 ;  /* 0x00000004030c8825 */ /* 0x000fe400078e020c */
[----:B-1----:R1:W2:Y:S04]  /*0150*/  @!P0 LDG.E R3, desc[UR6][R10.64] ;  /* 0x000000060a038981 */ /* 0x0022a8000c1e1900 */
[----:B------:R4:W2:Y:S01]  /*0160*/  @!P0 LDG.E R4, desc[UR6][R12.64] ;  /* 0x000000060c048981 */ /* 0x0008a2000c1e1900 */
[C---:B------:R-:W-:Y:S02]  /*0170*/  @!P3 IADD3 R9, PT, PT, R0.reuse, 0x402, RZ ;  /* 0x000004020009b810 */ /* 0x040fe40007ffe0ff */
[----:B------:R-:W-:-:S03]  /*0180*/  @!P3 IADD3 R17, PT, PT, -R0, -0x401, R15 ;  /* 0xfffffbff0011b810 */ /* 0x000fc60007ffe10f */
[----:B------:R-:W-:Y:S02]  /*0190*/  @!P3 IMAD.IADD R8, R26, 0x1, R9 ;  /* 0x000000011a08b824 */ /* 0x000fe400078e0209 */
[-C--:B---3--:R-:W-:Y:S02]  /*01a0*/  @!P3 IMAD R19, R9, R16.reuse, R2 ;  /* 0x000000100913b224 */ /* 0x088fe400078e0202 */
[----:B------:R-:W-:Y:S02]  /*01b0*/  @!P3 IMAD R17, R17, R16, R8 ;  /* 0x000000101111b224 */ /* 0x000fe400078e0208 */
[----:B0-----:R-:W-:-:S04]  /*01c0*/  @!P3 IMAD.WIDE R18, R19, 0x4, R6 ;  /* 0x000000041312b825 */ /* 0x001fc800078e0206 */
[----:B------:R-:W-:Y:S01]  /*01d0*/  @!P3 IMAD.WIDE R20, R17, 0x4, R6 ;  /* 0x000000041114b825 */ /* 0x000fe200078e0206 */
[----:B------:R0:W3:Y:S04]  /*01e0*/  @!P3 LDG.E R16, desc[UR6][R18.64] ;  /* 0x000000061210b981 */ /* 0x0000e8000c1e1900 */
[----:B------:R5:W3:Y:S01]  /*01f0*/  @!P3 LDG.E R17, desc[UR6][R20.64] ;  /* 0x000000061411b981 */ /* 0x000ae2000c1e1900 */
[----:B-1----:R-:W-:Y:S01]  /*0200*/  @!P0 SHF.L.U32 R10, R5, 0x2, RZ ;  /* 0x00000002050a8819 */ /* 0x002fe200000006ff */
[----:B------:R-:W-:Y:S01]  /*0210*/  IMAD.SHL.U32 R5, R2, 0x4, RZ ;  /* 0x0000000402057824 */ /* 0x000fe200078e00ff */
[----:B------:R-:W-:Y:S02]  /*0220*/  IADD3 R7, PT, PT, R26, R15, RZ ;  /* 0x0000000f1a077210 */ /* 0x000fe40007ffe0ff */
[----:B----4-:R-:W1:Y:S01]  /*0230*/  @!P0 LDC R13, c[0x3][R10] ;  /* 0x00c000000a0d8b82 */ /* 0x010e620000000800 */
[----:B------:R-:W-:-:S02]  /*0240*/  LOP3.LUT R9, R0, 0x800, RZ, 0xfc, !PT ;  /* 0x0000080000097812 */ /* 0x000fc400078efcff */
[----:B------:R-:W-:Y:S01]  /*0250*/  IMAD.SHL.U32 R7, R7, 0x4, RZ ;  /* 0x0000000407077824 */ /* 0x000fe200078e00ff */
[----:B------:R-:W-:Y:S02]  /*0260*/  @!P3 SHF.L.U32 R12, R8, 0x2, RZ ;  /* 0x00000002080cb819 */ /* 0x000fe400000006ff */
[-C--:B------:R-:W-:Y:S02]  /*0270*/  ISETP.GE.AND P4, PT, R9, R14.reuse, PT ;  /* 0x0000000e0900720c */ /* 0x080fe40003f86270 */
[----:B------:R-:W1:Y:S01]  /*0280*/  @!P0 LDC R6, c[0x3][R5] ;  /* 0x00c0000005068b82 */ /* 0x000e620000000800 */
[C---:B0-----:R-:W-:Y:S02]  /*0290*/  LOP3.LUT R19, R0.reuse, 0xc00, RZ, 0xfc, !PT ;  /* 0x00000c0000137812 */ /* 0x041fe400078efcff */
[----:B------:R-:W-:Y:S02]  /*02a0*/  LOP3.LUT R25, R0, 0x1000, RZ, 0xfc, !PT ;  /* 0x0000100000197812 */ /* 0x000fe400078efcff */
[----:B------:R-:W-:-:S02]  /*02b0*/  ISETP.GE.AND P2, PT, R19, R14, PT ;  /* 0x0000000e1300720c */ /* 0x000fc40003f46270 */
[----:B------:R-:W-:Y:S01]  /*02c0*/  ISETP.GE.AND P1, PT, R25, R14, PT ;  /* 0x0000000e1900720c */ /* 0x000fe20003f26270 */
[----:B------:R-:W0:Y:S01]  /*02d0*/  @!P0 LDC R24, c[0x3][R7] ;  /* 0x00c0000007188b82 */ /* 0x000e220000000800 */
[----:B------:R-:W-:-:S07]  /*02e0*/  LOP3.LUT R29, R0, 0x1400, RZ, 0xfc, !PT ;  /* 0x00001400001d7812 */ /* 0x000fce00078efcff */
[----:B------:R-:W4:Y:S08]  /*02f0*/  @!P3 LDC R12, c[0x3][R12] ;  /* 0x00c000000c0cbb82 */ /* 0x000f300000000800 */
[----:B------:R-:W0:Y:S08]  /*0300*/  @!P4 LDC R11, c[0x0][0x388] ;  /* 0x0000e200ff0bcb82 */ /* 0x000e300000000800 */
[----:B------:R-:W0:Y:S01]  /*0310*/  @!P4 LDC.64 R22, c[0x0][0x390] ;  /* 0x0000e400ff16cb82 */ /* 0x000e220000000a00 */
[----:B-1----:R-:W-:-:S07]  /*0320*/  @!P0 IMAD R13, R6, R13, RZ ;  /* 0x0000000d060d8224 */ /* 0x002fce00078e02ff */
[----:B------:R-:W1:Y:S01]  /*0330*/  @!P2 LDC R8, c[0x0][0x388] ;  /* 0x0000e200ff08ab82 */ /* 0x000e620000000800 */
[----:B------:R-:W-:-:S07]  /*0340*/  @!P4 IADD3 R6, PT, PT, -R0, -0x801, R15 ;  /* 0xfffff7ff0006c810 */ /* 0x000fce0007ffe10f */
[----:B------:R-:W4:Y:S08]  /*0350*/  @!P3 LDC R27, c[0x3][R5] ;  /* 0x00c00000051bbb82 */ /* 0x000f300000000800 */
[----:B-----5:R-:W5:Y:S01]  /*0360*/  @!P2 LDC.64 R20, c[0x0][0x390] ;  /* 0x0000e400ff14ab82 */ /* 0x020f620000000a00 */
[--C-:B------:R-:W-:Y:S01]  /*0370*/  @!P2 IADD3 R28, PT, PT, -R9, -0x401, R15.reuse ;  /* 0xfffffbff091ca810 */ /* 0x100fe20007ffe10f */
[----:B----4-:R-:W-:Y:S01]  /*0380*/  @!P3 IMAD R27, R27, R12, RZ ;  /* 0x0000000c1b1bb224 */ /* 0x010fe200078e02ff */
[----:B------:R-:W-:Y:S01]  /*0390*/  @!P1 IADD3 R12, PT, PT, -R0, -0x1001, R15 ;  /* 0xffffefff000c9810 */ /* 0x000fe20007ffe10f */
[----:B--2---:R-:W-:-:S02]  /*03a0*/  @!P0 IMAD.IADD R4, R3, 0x1, R4 ;  /* 0x0000000103048824 */ /* 0x004fc400078e0204 */
[----:B------:R-:W-:Y:S02]  /*03b0*/  HFMA2 R3, -RZ, RZ, 0, 0 ;  /* 0x00000000ff037431 */ /* 0x000fe400000001ff */
[----:B0-----:R-:W-:Y:S01]  /*03c0*/  @!P0 IMAD R3, R13, R24, R4 ;  /* 0x000000180d038224 */ /* 0x001fe200078e0204 */
[----:B------:R-:W-:Y:S01]  /*03d0*/  ISETP.GE.AND P0, PT, R29, R14, PT ;  /* 0x0000000e1d00720c */ /* 0x000fe20003f06270 */
[----:B------:R-:W-:Y:S01]  /*03e0*/  @!P4 VIADD R13, R0, 0x802 ;  /* 0x00000802000dc836 */ /* 0x000fe20000000000 */
[----:B------:R-:W0:Y:S04]  /*03f0*/  @!P3 LDC R4, c[0x3][R7] ;  /* 0x00c000000704bb82 */ /* 0x000e280000000800 */
[----:B------:R-:W-:Y:S01]  /*0400*/  @!P4 IADD3 R18, PT, PT, R26, R13, RZ ;  /* 0x0000000d1a12c210 */ /* 0x000fe20007ffe0ff */
[----:B------:R-:W-:-:S04]  /*0410*/  @!P4 IMAD R13, R13, R11, R2 ;  /* 0x0000000b0d0dc224 */ /* 0x000fc800078e0202 */
[----:B------:R-:W-:Y:S02]  /*0420*/  @!P4 IMAD R19, R6, R11, R18 ;  /* 0x0000000b0613c224 */ /* 0x000fe400078e0212 */
[--C-:B------:R-:W-:Y:S02]  /*0430*/  @!P4 IMAD.WIDE R10, R13, 0x4, R22.reuse ;  /* 0x000000040d0ac825 */ /* 0x100fe400078e0216 */
[----:B------:R-:W2:Y:S02]  /*0440*/  @!P1 LDC R13, c[0x0][0x388] ;  /* 0x0000e200ff0d9b82 */ /* 0x000ea40000000800 */
[----:B------:R-:W-:Y:S01]  /*0450*/  @!P4 IMAD.WIDE R22, R19, 0x4, R22 ;  /* 0x000000041316c825 */ /* 0x000fe200078e0216 */
[----:B------:R4:W2:Y:S03]  /*0460*/  @!P4 LDG.E R6, desc[UR6][R10.64] ;  /* 0x000000060a06c981 */ /* 0x0008a6000c1e1900 */
[----:B------:R-:W-:Y:S01]  /*0470*/  @!P2 VIADD R29, R0, 0xc02 ;  /* 0x00000c02001da836 */ /* 0x000fe20000000000 */
[----:B------:R5:W2:Y:S01]  /*0480*/  @!P4 LDG.E R19, desc[UR6][R22.64] ;  /* 0x000000061613c981 */ /* 0x000aa2000c1e1900 */
[----:B---3--:R-:W-:-:S02]  /*0490*/  @!P3 IMAD.IADD R24, R16, 0x1, R17 ;  /* 0x000000011018b824 */ /* 0x008fc400078e0211 */
[----:B------:R-:W3:Y:S01]  /*04a0*/  @!P1 LDC.64 R16, c[0x0][0x390] ;  /* 0x0000e400ff109b82 */ /* 0x000ee20000000a00 */
[----:B------:R-:W-:Y:S01]  /*04b0*/  @!P2 IADD3 R9, PT, PT, R26, R29, RZ ;  /* 0x0000001d1a09a210 */ /* 0x000fe20007ffe0ff */
[----:B-1----:R-:W-:-:S04]  /*04c0*/  @!P2 IMAD R29, R29, R8, R2 ;  /* 0x000000081d1da224 */ /* 0x002fc800078e0202 */
[----:B----4-:R-:W-:Y:S02]  /*04d0*/  @!P2 IMAD R11, R28, R8, R9 ;  /* 0x000000081c0ba224 */ /* 0x010fe400078e0209 */
[----:B------:R-:W-:Y:S01]  /*04e0*/  HFMA2 R8, -RZ, RZ, 0, 0 ;  /* 0x00000000ff087431 */ /* 0x000fe200000001ff */
[----:B-----5:R-:W1:Y:S01]  /*04f0*/  @!P0 LDC R22, c[0x0][0x388] ;  /* 0x0000e200ff168b82 */ /* 0x020e620000000800 */
[----:B------:R-:W-:-:S04]  /*0500*/  @!P2 IMAD.WIDE R28, R29, 0x4, R20 ;  /* 0x000000041d1ca825 */ /* 0x000fc800078e0214 */
[----:B0-----:R-:W-:Y:S02]  /*0510*/  @!P3 IMAD R8, R4, R27, R24 ;  /* 0x0000001b0408b224 */ /* 0x001fe400078e0218 */
[----:B------:R-:W-:Y:S01]  /*0520*/  @!P1 VIADD R27, R0, 0x1002 ;  /* 0x00001002001b9836 */ /* 0x000fe20000000000 */
[----:B------:R0:W4:Y:S01]  /*0530*/  @!P2 LDG.E R4, desc[UR6][R28.64] ;  /* 0x000000061c04a981 */ /* 0x000122000c1e1900 */
[----:B------:R-:W-:Y:S02]  /*0540*/  @!P2 IMAD.WIDE R20, R11, 0x4, R20 ;  /* 0x000000040b14a825 */ /* 0x000fe400078e0214 */
[----:B------:R-:W5:Y:S01]  /*0550*/  @!P0 LDC.64 R10, c[0x0][0x390] ;  /* 0x0000e400ff0a8b82 */ /* 0x000f620000000a00 */
[----:B------:R-:W-:Y:S01]  /*0560*/  @!P1 IADD3 R24, PT, PT, R26, R27, RZ ;  /* 0x0000001b1a189210 */ /* 0x000fe20007ffe0ff */
[----:B--2---:R-:W-:Y:S01]  /*0570*/  @!P1 IMAD R27, R27, R13, R2 ;  /* 0x0000000d1b1b9224 */ /* 0x004fe200078e0202 */
[----:B------:R2:W4:Y:S01]  /*0580*/  @!P2 LDG.E R23, desc[UR6][R20.64] ;  /* 0x000000061417a981 */ /* 0x000522000c1e1900 */
[----:B0-----:R-:W-:-:S02]  /*0590*/  @!P0 IADD3 R28, PT, PT, -R25, -0x401, R15 ;  /* 0xfffffbff191c8810 */ /* 0x001fc40007ffe10f */
[----:B--2---:R-:W-:Y:S02]  /*05a0*/  @!P1 IMAD R21, R12, R13, R24 ;  /* 0x0000000d0c159224 */ /* 0x004fe400078e0218 */
[----:B---3--:R-:W-:-:S04]  /*05b0*/  @!P1 IMAD.WIDE R12, R27, 0x4, R16 ;  /* 0x000000041b0c9825 */ /* 0x008fc800078e0210 */
[----:B------:R-:W-:Y:S02]  /*05c0*/  @!P0 VIADD R27, R0, 0x1402 ;  /* 0x00001402001b8836 */ /* 0x000fe40000000000 */
[----:B------:R-:W-:-:S03]  /*05d0*/  @!P1 IMAD.WIDE R16, R21, 0x4, R16 ;  /* 0x0000000415109825 */ /* 0x000fc600078e0210 */
[----:B------:R-:W-:Y:S01]  /*05e0*/  @!P0 IADD3 R25, PT, PT, R26, R27, RZ ;  /* 0x0000001b1a198210 */ /* 0x000fe20007ffe0ff */
[-C--:B-1----:R-:W-:Y:S02]  /*05f0*/  @!P0 IMAD R21, R27, R22.reuse, R2 ;  /* 0x000000161b158224 */ /* 0x082fe400078e0202 */
[----:B------:R-:W2:Y:S02]  /*0600*/  @!P1 LDG.E R17, desc[UR6][R16.64] ;  /* 0x0000000610119981 */ /* 0x000ea4000c1e1900 */
[----:B------:R-:W-:Y:S02]  /*0610*/  @!P0 IMAD R27, R28, R22, R25 ;  /* 0x000000161c1b8224 */ /* 0x000fe400078e0219 */
[----:B------:R0:W2:Y:S01]  /*0620*/  @!P1 LDG.E R22, desc[UR6][R12.64] ;  /* 0x000000060c169981 */ /* 0x0000a2000c1e1900 */
[----:B-----5:R-:W-:-:S04]  /*0630*/  @!P0 IMAD.WIDE R20, R21, 0x4, R10 ;  /* 0x0000000415148825 */ /* 0x020fc800078e020a */
[----:B------:R-:W-:Y:S02]  /*0640*/  @!P0 IMAD.WIDE R10, R27, 0x4, R10 ;  /* 0x000000041b0a8825 */ /* 0x000fe400078e020a */
[----:B------:R-:W3:Y:S04]  /*0650*/  @!P0 LDG.E R20, desc[UR6][R20.64] ;  /* 0x0000000614148981 */ /* 0x000ee8000c1e1900 */
[----:B------:R1:W3:Y:S01]  /*0660*/  @!P0 LDG.E R11, desc[UR6][R10.64] ;  /* 0x000000060a0b8981 */ /* 0x0002e2000c1e1900 */
[----:B------:R-:W-:-:S06]  /*0670*/  @!P4 IMAD.SHL.U32 R28, R18, 0x4, RZ ;  /* 0x00000004121cc824 */ /* 0x000fcc00078e00ff */
[----:B------:R-:W5:Y:S01]  /*0680*/  @!P4 LDC R28, c[0x3][R28] ;  /* 0x00c000001c1ccb82 */ /* 0x000f620000000800 */
[----:B------:R-:W-:-:S07]  /*0690*/  @!P2 SHF.L.U32 R27, R9, 0x2, RZ ;  /* 0x00000002091ba819 */ /* 0x000fce00000006ff */
[----:B------:R-:W5:Y:S01]  /*06a0*/  @!P4 LDC R29, c[0x3][R5] ;  /* 0x00c00000051dcb82 */ /* 0x000f620000000800 */
[----:B------:R-:W-:-:S07]  /*06b0*/  @!P1 IMAD.SHL.U32 R18, R24, 0x4, RZ ;  /* 0x0000000418129824 */ /* 0x000fce00078e00ff */
[----:B------:R-:W4:Y:S08]  /*06c0*/  @!P2 LDC R27, c[0x3][R27] ;  /* 0x00c000001b1bab82 */ /* 0x000f300000000800 */
[----:B0-----:R-:W0:Y:S01]  /*06d0*/  @!P4 LDC R12, c[0x3][R7] ;  /* 0x00c00000070ccb82 */ /* 0x001e220000000800 */
[----:B------:R-:W-:-:S07]  /*06e0*/  @!P0 SHF.L.U32 R25, R25, 0x2, RZ ;  /* 0x0000000219198819 */ /* 0x000fce00000006ff */
[----:B------:R-:W4:Y:S01]  /*06f0*/  @!P1 LDC R18, c[0x3][R18] ;  /* 0x00c0000012129b82 */ /* 0x000f220000000800 */
[----:B------:R-:W-:-:S07]  /*0700*/  IMAD.MOV.U32 R9, RZ, RZ, RZ ;  /* 0x000000ffff097224 */ /* 0x000fce00078e00ff */
[----:B-1----:R1:W2:Y:S01]  /*0710*/  @!P0 LDC R10, c[0x3][R25] ;  /* 0x00c00000190a8b82 */ /* 0x0022a20000000800 */
[----:B-----5:R-:W-:Y:S01]  /*0720*/  @!P4 IMAD R29, R29, R28, RZ ;  /* 0x0000001c1d1dc224 */ /* 0x020fe200078e02ff */
[----:B------:R-:W-:-:S06]  /*0730*/  LOP3.LUT R16, R0, 0x1800, RZ, 0xfc, !PT ;  /* 0x0000180000107812 */ /* 0x000fcc00078efcff */
[----:B------:R-:W5:Y:S01]  /*0740*/  @!P1 LDC R24, c[0x3][R7] ;  /* 0x00c0000007189b82 */ /* 0x000f620000000800 */
[----:B------:R-:W-:Y:S02]  /*0750*/  ISETP.GE.AND P3, PT, R16, R14, PT ;  /* 0x0000000e1000720c */ /* 0x000fe40003f66270 */
[----:B------:R-:W-:-:S05]  /*0760*/  LOP3.LUT R13, R0, 0x1c00, RZ, 0xfc, !PT ;  /* 0x00001c00000d7812 */ /* 0x000fca00078efcff */
[----:B------:R-:W3:Y:S01]  /*0770*/  @!P0 LDC R21, c[0x3][R7] ;  /* 0x00c0000007158b82 */ /* 0x000ee20000000800 */
[----:B-1----:R-:W-:Y:S02]  /*0780*/  LOP3.LUT R25, R0, 0x2000, RZ, 0xfc, !PT ;  /* 0x0000200000197812 */ /* 0x002fe400078efcff */
[----:B------:R-:W-:-:S05]  /*0790*/  @!P4 IADD3 R19, PT, PT, R6, R19, RZ ;  /* 0x000000130613c210 */ /* 0x000fca0007ffe0ff */
[----:B------:R-:W1:Y:S01]  /*07a0*/  @!P2 LDC R6, c[0x3][R5] ;  /* 0x00c000000506ab82 */ /* 0x000e620000000800 */
[----:B0-----:R-:W-:-:S07]  /*07b0*/  @!P4 IMAD R9, R12, R29, R19 ;  /* 0x0000001d0c09c224 */ /* 0x001fce00078e0213 */
[----:B------:R-:W0:Y:S08]  /*07c0*/  @!P2 LDC R12, c[0x3][R7] ;  /* 0x00c00000070cab82 */ /* 0x000e300000000800 */
[----:B------:R-:W5:Y:S01]  /*07d0*/  @!P1 LDC R19, c[0x3][R5] ;  /* 0x00c0000005139b82 */ /* 0x000f620000000800 */
[----:B----4-:R-:W-:Y:S01]  /*07e0*/  @!P2 IADD3 R23, PT, PT, R4, R23, RZ ;  /* 0x000000170417a210 */ /* 0x010fe20007ffe0ff */
[----:B------:R-:W-:-:S06]  /*07f0*/  HFMA2 R4, -RZ, RZ, 0, 0 ;  /* 0x00000000ff047431 */ /* 0x000fcc00000001ff */
[----:B------:R-:W4:Y:S01]  /*0800*/  @!P0 LDC R29, c[0x3][R5] ;  /* 0x00c00000051d8b82 */ /* 0x000f220000000800 */
[----:B-1----:R-:W-:-:S04]  /*0810*/  @!P2 IMAD R6, R6, R27, RZ ;  /* 0x0000001b0606a224 */ /* 0x002fc800078e02ff */
[----:B0-----:R-:W-:-:S03]  /*0820*/  @!P2 IMAD R4, R12, R6, R23 ;  /* 0x000000060c04a224 */ /* 0x001fc600078e0217 */
[----:B------:R-:W0:Y:S01]  /*0830*/  @!P3 LDC R23, c[0x0][0x388] ;  /* 0x0000e200ff17bb82 */ /* 0x000e220000000800 */
[----:B------:R-:W-:Y:S01]  /*0840*/  ISETP.GE.AND P2, PT, R13, R14, PT ;  /* 0x0000000e0d00720c */ /* 0x000fe20003f46270 */
[----:B------:R-:W-:-:S06]  /*0850*/  HFMA2 R6, -RZ, RZ, 0, 0 ;  /* 0x00000000ff067431 */ /* 0x000fcc00000001ff */
[----:B------:R-:W1:Y:S01]  /*0860*/  @!P3 LDC.64 R12, c[0x0][0x390] ;  /* 0x0000e400ff0cbb82 */ /* 0x000e620000000a00 */
[----:B-----5:R-:W-:Y:S02]  /*0870*/  @!P1 IMAD R18, R19, R18, RZ ;  /* 0x0000001213129224 */ /* 0x020fe400078e02ff */
[----:B--2---:R-:W-:-:S05]  /*0880*/  @!P1 IMAD.IADD R17, R22, 0x1, R17 ;  /* 0x0000000116119824 */ /* 0x004fca00078e0211 */
[----:B------:R-:W2:Y:S01]  /*0890*/  @!P2 LDC R22, c[0x0][0x388] ;  /* 0x0000e200ff16ab82 */ /* 0x000ea20000000800 */
[----:B------:R-:W-:Y:S01]  /*08a0*/  @!P1 IMAD R6, R24, R18, R17 ;  /* 0x0000001218069224 */ /* 0x000fe200078e0211 */
[----:B------:R-:W-:Y:S01]  /*08b0*/  ISETP.GE.AND P1, PT, R25, R14, PT ;  /* 0x0000000e1900720c */ /* 0x000fe20003f26270 */
[----:B----4-:R-:W-:-:S05]  /*08c0*/  @!P0 IMAD R29, R29, R10, RZ ;  /* 0x0000000a1d1d8224 */ /* 0x010fca00078e02ff */
[----:B------:R-:W4:Y:S01]  /*08d0*/  @!P2 LDC.64 R18, c[0x0][0x390] ;  /* 0x0000e400ff12ab82 */ /* 0x000f220000000a00 */
[----:B---3--:R-:W-:Y:S02]  /*08e0*/  @!P0 IADD3 R20, PT, PT, R20, R11, RZ ;  /* 0x0000000b14148210 */ /* 0x008fe40007ffe0ff */
[C---:B------:R-:W-:Y:S01]  /*08f0*/  @!P3 IADD3 R11, PT, PT, R0.reuse, 0x1802, RZ ;  /* 0x00001802000bb810 */ /* 0x040fe20007ffe0ff */
[----:B------:R-:W-:Y:S02]  /*0900*/  IMAD.MOV.U32 R10, RZ, RZ, RZ ;  /* 0x000000ffff0a7224 */ /* 0x000fe400078e00ff */
[----:B------:R-:W-:Y:S02]  /*0910*/  @!P0 IMAD R10, R21, R29, R20 ;  /* 0x0000001d150a8224 */ /* 0x000fe400078e0214 */
[----:B0-----:R-:W-:Y:S01]  /*0920*/  @!P3 IMAD R21, R11, R23, R2 ;  /* 0x000000170b15b224 */ /* 0x001fe200078e0202 */
[----:B------:R-:W0:Y:S01]  /*0930*/  @!P1 LDC R17, c[0x0][0x388] ;  /* 0x0000e200ff119b82 */ /* 0x000e220000000800 */
[----:B------:R-:W-:-:S02]  /*0940*/  @!P2 VIADD R27, R0, 0x1c02 ;  /* 0x00001c02001ba836 */ /* 0x000fc40000000000 */
[----:B-1----:R-:W-:Y:S01]  /*0950*/  @!P3 IMAD.WIDE R20, R21, 0x4, R12 ;  /* 0x000000041514b825 */ /* 0x002fe200078e020c */
[----:B------:R-:W-:-:S05]  /*0960*/  @!P2 IADD3 R16, PT, PT, -R16, -0x401, R15 ;  /* 0xfffffbff1010a810 */ /* 0x000fca0007ffe10f */
[----:B------:R1:W3:Y:S01]  /*0970*/  @!P3 LDG.E R20, desc[UR6][R20.64] ;  /* 0x000000061414b981 */ /* 0x0002e2000c1e1900 */
[----:B--2---:R-:W-:Y:S01]  /*0980*/  @!P2 IMAD R29, R27, R22, R2 ;  /* 0x000000161b1da224 */ /* 0x004fe200078e0202 */
[----:B------:R-:W-:Y:S02]  /*0990*/  @!P3 IADD3 R24, PT, PT, -R0, -0x1801, R15 ;  /* 0xffffe7ff0018b810 */ /* 0x000fe40007ffe10f */
[C---:B------:R-:W-:Y:S02]  /*09a0*/  @!P3 IADD3 R11, PT, PT, R26.reuse, R11, RZ ;  /* 0x0000000b1a0bb210 */ /* 0x040fe40007ffe0ff */
[----:B-1----:R-:W-:Y:S02]  /*09b0*/  @!P2 IADD3 R21, PT, PT, R26, R27, RZ ;  /* 0x0000001b1a15a210 */ /* 0x002fe40007ffe0ff */
[----:B------:R-:W-:-:S03]  /*09c0*/  @!P1 IADD3 R27, PT, PT, R0, 0x2002, RZ ;  /* 0x00002002001b9810 */ /* 0x000fc60007ffe0ff */
[----:B------:R-:W-:Y:S02]  /*09d0*/  @!P2 IMAD R16, R16, R22, R21 ;  /* 0x000000161010a224 */ /* 0x000fe400078e0215 */
[----:B----4-:R-:W-:-:S04]  /*09e0*/  @!P2 IMAD.WIDE R28, R29, 0x4, R18 ;  /* 0x000000041d1ca825 */ /* 0x010fc800078e0212 */
[----:B------:R-:W-:Y:S01]  /*09f0*/  @!P2 IMAD.WIDE R18, R16, 0x4, R18 ;  /* 0x000000041012a825 */ /* 0x000fe200078e0212 */
[----:B------:R-:W-:Y:S01]  /*0a00*/  @!P1 IADD3 R16, PT, PT, -R0, -0x2001, R15 ;  /* 0xffffdfff00109810 */ /* 0x000fe20007ffe10f */
[----:B------:R1:W2:Y:S02]  /*0a10*/  @!P2 LDG.E R22, desc[UR6][R28.64] ;  /* 0x000000061c16a981 */ /* 0x0002a4000c1e1900 */
[----:B------:R-:W-:Y:S02]  /*0a20*/  @!P3 IMAD R23, R24, R23, R11 ;  /* 0x000000171817b224 */ /* 0x000fe400078e020b */
[----:B------:R-:W-:Y:S01]  /*0a30*/  @!P1 IMAD.IADD R24, R26, 0x1, R27 ;  /* 0x000000011a189824 */ /* 0x000fe200078e021b */
[----:B------:R-:W2:Y:S01]  /*0a40*/  @!P2 LDG.E R19, desc[UR6][R18.64] ;  /* 0x000000061213a981 */ /* 0x000ea2000c1e1900 */
[-C--:B0-----:R-:W-:Y:S02]  /*0a50*/  @!P1 IMAD R27, R27, R17.reuse, R2 ;  /* 0x000000111b1b9224 */ /* 0x081fe400078e0202 */
[----:B-1----:R-:W-:-:S02]  /*0a60*/  @!P1 IMAD R29, R16, R17, R24 ;  /* 0x00000011101d9224 */ /* 0x002fc400078e0218 */
[----:B------:R-:W0:Y:S01]  /*0a70*/  @!P1 LDC.64 R16, c[0x0][0x390] ;  /* 0x0000e400ff109b82 */ /* 0x000e220000000a00 */
[----:B------:R-:W-:-:S05]  /*0a80*/  @!P3 IMAD.WIDE R12, R23, 0x4, R12 ;  /* 0x00000004170cb825 */ /* 0x000fca00078e020c */
[----:B------:R0:W3:Y:S02]  /*0a90*/  @!P3 LDG.E R23, desc[UR6][R12.64] ;  /* 0x000000060c17b981 */ /* 0x0000e4000c1e1900 */
[----:B0-----:R-:W-:Y:S01]  /*0aa0*/  @!P1 IMAD.WIDE R12, R27, 0x4, R16 ;  /* 0x000000041b0c9825 */ /* 0x001fe200078e0210 */
[----:B------:R-:W-:-:S04]  /*0ab0*/  LOP3.LUT R27, R0, 0x2400, RZ, 0xfc, !PT ;  /* 0x00002400001b7812 */ /* 0x000fc800078efcff */
[----:B------:R-:W-:Y:S01]  /*0ac0*/  ISETP.GE.AND P0, PT, R27, R14, PT ;  /* 0x0000000e1b00720c */ /* 0x000fe20003f06270 */
[----:B------:R-:W-:Y:S01]  /*0ad0*/  @!P1 IMAD.WIDE R16, R29, 0x4, R16 ;  /* 0x000000041d109825 */ /* 0x000fe200078e0210 */
[----:B------:R0:W4:Y:S05]  /*0ae0*/  @!P1 LDG.E R12, desc[UR6][R12.64] ;  /* 0x000000060c0c9981 */ /* 0x00012a000c1e1900 */
[----:B------:R-:W4:Y:S06]  /*0af0*/  @!P1 LDG.E R17, desc[UR6][R16.64] ;  /* 0x0000000610119981 */ /* 0x000f2c000c1e1900 */
[----:B------:R-:W1:Y:S01]  /*0b00*/  @!P0 LDC R29, c[0x0][0x388] ;  /* 0x0000e200ff1d8b82 */ /* 0x000e620000000800 */
[----:B------:R-:W-:-:S02]  /*0b10*/  @!P0 IADD3 R27, PT, PT, R0, 0x2402, RZ ;  /* 0x00002402001b8810 */ /* 0x000fc40007ffe0ff */
[----:B------:R-:W-:Y:S02]  /*0b20*/  @!P0 IADD3 R14, PT, PT, -R25, -0x401, R15 ;  /* 0xfffffbff190e8810 */ /* 0x000fe40007ffe10f */
[----:B------:R-:W-:Y:S01]  /*0b30*/  @!P0 IADD3 R25, PT, PT, R26, R27, RZ ;  /* 0x0000001b1a198210 */ /* 0x000fe20007ffe0ff */
[----:B-1----:R-:W-:-:S04]  /*0b40*/  @!P0 IMAD R27, R27, R29, R2 ;  /* 0x0000001d1b1b8224 */ /* 0x002fc800078e0202 */
[----:B------:R-:W-:Y:S02]  /*0b50*/  @!P0 IMAD R29, R14, R29, R25 ;  /* 0x0000001d0e1d8224 */ /* 0x000fe400078e0219 */
[----:B------:R-:W1:Y:S02]  /*0b60*/  @!P0 LDC.64 R14, c[0x0][0x390] ;  /* 0x0000e400ff0e8b82 */ /* 0x000e640000000a00 */
[----:B-1----:R-:W-:-:S04]  /*0b70*/  @!P0 IMAD.WIDE R26, R27, 0x4, R14 ;  /* 0x000000041b1a8825 */ /* 0x002fc800078e020e */
[----:B------:R-:W-:Y:S02]  /*0b80*/  @!P0 IMAD.WIDE R14, R29, 0x4, R14 ;  /* 0x000000041d0e8825 */ /* 0x000fe400078e020e */
[----:B------:R1:W5:Y:S04]  /*0b90*/  @!P0 LDG.E R26, desc[UR6][R26.64] ;  /* 0x000000061a1a8981 */ /* 0x000368000c1e1900 */
[----:B------:R1:W5:Y:S01]  /*0ba0*/  @!P0 LDG.E R15, desc[UR6][R14.64] ;  /* 0x000000060e0f8981 */ /* 0x000362000c1e1900 */
[----:B------:R-:W-:-:S06]  /*0bb0*/  @!P3 IMAD.SHL.U32 R11, R11, 0x4, RZ ;  /* 0x000000040b0bb824 */ /* 0x000fcc00078e00ff */
[----:B------:R-:W1:Y:S01]  /*0bc0*/  @!P3 LDC R11, c[0x3][R11] ;  /* 0x00c000000b0bbb82 */ /* 0x000e620000000800 */
[----:B------:R-:W-:Y:S02]  /*0bd0*/  @!P2 SHF.L.U32 R18, R21, 0x2, RZ ;  /* 0x000000021512a819 */ /* 0x000fe400000006ff */
[----:B------:R-:W-:Y:S01]  /*0be0*/  @!P1 SHF.L.U32 R21, R24, 0x2, RZ ;  /* 0x0000000218159819 */ /* 0x000fe200000006ff */
[----:B------:R-:W-:-:S04]  /*0bf0*/  @!P0 IMAD.SHL.U32 R25, R25, 0x4, RZ ;  /* 0x0000000419198824 */ /* 0x000fc800078e00ff */
[----:B------:R-:W2:Y:S01]  /*0c00*/  @!P2 LDC R18, c[0x3][R18] ;  /* 0x00c000001212ab82 */ /* 0x000ea20000000800 */
[----:B------:R-:W-:-:S07]  /*0c10*/  VIMNMX R8, PT, PT, R8, R3, !PT ;  /* 0x0000000308087248 */ /* 0x000fce0007fe0100 */
[----:B0-----:R-:W0:Y:S08]  /*0c20*/  @!P1 LDC R13, c[0x3][R21] ;  /* 0x00c00000150d9b82 */ /* 0x001e300000000800 */
[----:B------:R-:W0:Y:S01]  /*0c30*/  @!P0 LDC R3, c[0x3][R25] ;  /* 0x00c0000019038b82 */ /* 0x000e220000000800 */
[----:B------:R-:W-:-:S07]  /*0c40*/  VIMNMX R9, PT, PT, R8, R9, !PT ;  /* 0x0000000908097248 */ /* 0x000fce0007fe0100 */
[----:B------:R-:W0:Y:S01]  /*0c50*/  @!P3 LDC R24, c[0x3][R5] ;  /* 0x00c000000518bb82 */ /* 0x000e220000000800 */
[----:B-1----:R-:W-:-:S07]  /*0c60*/  VIMNMX R27, PT, PT, R9, R4, !PT ;  /* 0x00000004091b7248 */ /* 0x002fce0007fe0100 */
[----:B------:R-:W1:Y:S01]  /*0c70*/  @!P3 LDC R8, c[0x3][R7] ;  /* 0x00c000000708bb82 */ /* 0x000e620000000800 */
[----:B------:R-:W-:-:S07]  /*0c80*/  VIMNMX R27, PT, PT, R27, R6, !PT ;  /* 0x000000061b1b7248 */ /* 0x000fce0007fe0100 */
[----:B------:R-:W2:Y:S08]  /*0c90*/  @!P2 LDC R9, c[0x3][R5] ;  /* 0x00c000000509ab82 */ /* 0x000eb00000000800 */
[----:B------:R-:W1:Y:S01]  /*0ca0*/  @!P2 LDC R6, c[0x3][R7] ;  /* 0x00c000000706ab82 */ /* 0x000e620000000800 */
[----:B0-----:R-:W-:-:S07]  /*0cb0*/  @!P3 IMAD R24, R24, R11, RZ ;  /* 0x0000000b1818b224 */ /* 0x001fce00078e02ff */
[----:B------:R-:W0:Y:S08]  /*0cc0*/  @!P1 LDC R4, c[0x3][R5] ;  /* 0x00c0000005049b82 */ /* 0x000e300000000800 */
[----:B------:R-:W4:Y:S08]  /*0cd0*/  @!P1 LDC R14, c[0x3][R7] ;  /* 0x00c00000070e9b82 */ /* 0x000f300000000800 */
[----:B------:R1:W3:Y:S08]  /*0ce0*/  @!P0 LDC R16, c[0x3][R5] ;  /* 0x00c0000005108b82 */ /* 0x0002f00000000800 */
[----:B------:R-:W3:Y:S08]  /*0cf0*/  S2UR UR5, SR_CgaCtaId ;  /* 0x00000000000579c3 */ /* 0x000ef00000008800 */
[----:B------:R-:W5:Y:S01]  /*0d00*/  @!P0 LDC R11, c[0x3][R7] ;  /* 0x00c00000070b8b82 */ /* 0x000f620000000800 */
[----:B--2---:R-:W-:Y:S01]  /*0d10*/  @!P2 IMAD R9, R9, R18, RZ ;  /* 0x000000120909a224 */ /* 0x004fe200078e02ff */
[----:B------:R-:W-:Y:S01]  /*0d20*/  VIMNMX R27, PT, PT, R27, R10, !PT ;  /* 0x0000000a1b1b7248 */ /* 0x000fe20007fe0100 */
[----:B0-----:R-:W-:-:S02]  /*0d30*/  @!P1 IMAD R4, R4, R13, RZ ;  /* 0x0000000d04049224 */ /* 0x001fc400078e02ff */
[----:B-1----:R-:W-:Y:S01]  /*0d40*/  IMAD.MOV.U32 R5, RZ, RZ, RZ ;  /* 0x000000ffff057224 */ /* 0x002fe200078e00ff */
[----:B------:R-:W-:Y:S01]  /*0d50*/  UMOV UR4, 0x400 ;  /* 0x0000040000047882 */ /* 0x000fe20000000000 */
[----:B---3--:R-:W-:Y:S01]  /*0d60*/  @!P0 IMAD R3, R16, R3, RZ ;  /* 0x0000000310038224 */ /* 0x008fe200078e02ff */
[----:B------:R-:W0:Y:S01]  /*0d70*/  LDCU UR8, c[0x0][0x360] ;  /* 0x00006c00ff0877ac */ /* 0x000e220008000800 */
[----:B------:R-:W-:Y:S02]  /*0d80*/  ULEA UR4, UR5, UR4, 0x18 ;  /* 0x0000000405047291 */ /* 0x000fe4000f8ec0ff */
[----:B0-----:R-:W-:Y:S01]  /*0d90*/  UISETP.GE.U32.AND UP0, UPT, UR8, 0x42, UPT ;  /* 0x000000420800788c */ /* 0x001fe2000bf06070 */
[----:B------:R-:W-:Y:S01]  /*0da0*/  @!P2 IMAD.IADD R19, R22, 0x1, R19 ;  /* 0x000000011613a824 */ /* 0x000fe200078e0213 */
[----:B------:R-:W-:Y:S01]  /*0db0*/  @!P3 IADD3 R23, PT, PT, R20, R23, RZ ;  /* 0x000000171417b210 */ /* 0x000fe20007ffe0ff */
[----:B------:R-:W-:-:S04]  /*0dc0*/  HFMA2 R20, -RZ, RZ, 0, 0 ;  /* 0x00000000ff147431 */ /* 0x000fc800000001ff */
[----:B------:R-:W-:Y:S02]  /*0dd0*/  @!P3 IMAD R20, R8, R24, R23 ;  /* 0x000000180814b224 */ /* 0x000fe400078e0217 */
[----:B------:R-:W-:-:S03]  /*0de0*/  HFMA2 R8, -RZ, RZ, 0, 0 ;  /* 0x00000000ff087431 */ /* 0x000fc600000001ff */
[----:B------:R-:W-:Y:S01]  /*0df0*/  VIMNMX R27, PT, PT, R27, R20, !PT ;  /* 0x000000141b1b7248 */ /* 0x000fe20007fe0100 */
[----:B------:R-:W-:-:S05]  /*0e00*/  @!P2 IMAD R8, R6, R9, R19 ;  /* 0x000000090608a224 */ /* 0x000fca00078e0213 */
[----:B------:R-:W-:Y:S02]  /*0e10*/  VIMNMX R8, PT, PT, R27, R8, !PT ;  /* 0x000000081b087248 */ /* 0x000fe40007fe0100 */
[----:B----4-:R-:W-:-:S05]  /*0e20*/  @!P1 IADD3 R17, PT, PT, R12, R17, RZ ;  /* 0x000000110c119210 */ /* 0x010fca0007ffe0ff */
[----:B------:R-:W-:Y:S01]  /*0e30*/  @!P1 IMAD R5, R14, R4, R17 ;  /* 0x000000040e059224 */ /* 0x000fe200078e0211 */
[----:B------:R-:W-:-:S04]  /*0e40*/  MOV R4, RZ ;  /* 0x000000ff00047202 */ /* 0x000fc80000000f00 */
[----:B------:R-:W-:Y:S02]  /*0e50*/  VIMNMX R5, PT, PT, R8, R5, !PT ;  /* 0x0000000508057248 */ /* 0x000fe40007fe0100 */
[----:B------:R-:W-:Y:S02]  /*0e60*/  ISETP.GT.U32.AND P1, PT, R0, 0x1f, PT ;  /* 0x0000001f0000780c */ /* 0x000fe40003f24070 */
[----:B-----5:R-:W-:-:S05]  /*0e70*/  @!P0 IADD3 R26, PT, PT, R26, R15, RZ ;  /* 0x0000000f1a1a8210 */ /* 0x020fca0007ffe0ff */
[----:B------:R-:W-:Y:S01]  /*0e80*/  @!P0 IMAD R4, R11, R3, R26 ;  /* 0x000000030b048224 */ /* 0x000fe200078e021a */
[----:B------:R-:W-:-:S04]  /*0e90*/  LEA R3, R0, UR4, 0x2 ;  /* 0x0000000400037c11 */ /* 0x000fc8000f8e10ff */
[----:B------:R-:W-:-:S05]  /*0ea0*/  VIMNMX.RELU R4, PT, PT, R5, R4, !PT ;  /* 0x0000000405047248 */ /* 0x000fca0007fe1100 */
[----:B------:R0:W-:Y:S01]  /*0eb0*/  STS [R3], R4 ;  /* 0x0000000403007388 */ /* 0x0001e20000000800 */
[----:B------:R-:W-:Y:S06]  /*0ec0*/  BAR.SYNC.DEFER_BLOCKING 0x0 ;  /* 0x0000000000007b1d */ /* 0x000fec0000010000 */
[----:B------:R-:W-:Y:S05]  /*0ed0*/  BRA.U !UP0, `(.L_x_0) ;  /* 0x0000000108307547 */ /* 0x000fea000b800000 */
[----:B0-----:R-:W-:-:S07]  /*0ee0*/  IMAD.U32 R4, RZ, RZ, UR8 ;  /* 0x00000008ff047e24 */ /* 0x001fce000f8e00ff */
.L_x_1:
[----:B------:R-:W-:-:S04]  /*0ef0*/  SHF.R.U32.HI R7, RZ, 0x1, R4 ;  /* 0x00000001ff077819 */ /* 0x000fc80000011604 */
[----:B------:R-:W-:-:S13]  /*0f00*/  ISETP.GE.U32.AND P0, PT, R0, R7, PT ;  /* 0x000000070000720c */ /* 0x000fda0003f06070 */
[----:B------:R-:W-:Y:S01]  /*0f10*/  @!P0 LEA R6, R7, R3, 0x2 ;  /* 0x0000000307068211 */ /* 0x000fe200078e10ff */
[----:B------:R-:W-:Y:S05]  /*0f20*/  @!P0 LDS R5, [R3] ;  /* 0x0000000003058984 */ /* 0x000fea0000000800 */
[----:B------:R-:W0:Y:S02]  /*0f30*/  @!P0 LDS R6, [R6] ;  /* 0x0000000006068984 */ /* 0x000e240000000800 */
[----:B0-----:R-:W-:-:S05]  /*0f40*/  @!P0 VIMNMX R8, PT, PT, R5, R6, !PT ;  /* 0x0000000605088248 */ /* 0x001fca0007fe0100 */
[----:B------:R1:W-:Y:S01]  /*0f50*/  @!P0 STS [R3], R8 ;  /* 0x0000000803008388 */ /* 0x0003e20000000800 */
[----:B------:R-:W-:Y:S01]  /*0f60*/  BAR.SYNC.DEFER_BLOCKING 0x0 ;  /* 0x0000000000007b1d */ /* 0x000fe20000010000 */
[----:B------:R-:W-:Y:S02]  /*0f70*/  ISETP.GT.U32.AND P0, PT, R4, 0x83, PT ;  /* 0x000000830400780c */ /* 0x000fe40003f04070 */
[----:B------:R-:W-:-:S11]  /*0f80*/  MOV R4, R7 ;  /* 0x0000000700047202 */ /* 0x000fd60000000f00 */
[----:B-1----:R-:W-:Y:S05]  /*0f90*/  @P0 BRA `(.L_x_1) ;  /* 0xfffffffc00d40947 */ /* 0x002fea000383ffff */
.L_x_0:
[----:B------:R-:W-:Y:S05]  /*0fa0*/  @P1 EXIT ;  /* 0x000000000000194d */ /* 0x000fea0003800000 */
[----:B0-----:R-:W-:Y:S01]  /*0fb0*/  LDS R4, [R3] ;  /* 0x0000000003047984 */ /* 0x001fe20000000800 */
[----:B------:R-:W-:-:S03]  /*0fc0*/  ISETP.NE.AND P0, PT, R0, RZ, PT ;  /* 0x000000ff0000720c */ /* 0x000fc60003f05270 */
[----:B------:R-:W0:Y:S02]  /*0fd0*/  LDS R5, [R3+0x80] ;  /* 0x0000800003057984 */ /* 0x000e240000000800 */
[----:B0-----:R-:W-:-:S05]  /*0fe0*/  VIMNMX R4, PT, PT, R4, R5, !PT ;  /* 0x0000000504047248 */ /* 0x001fca0007fe0100 */
[----:B------:R-:W-:Y:S04]  /*0ff0*/  STS [R3], R4 ;  /* 0x0000000403007388 */ /* 0x000fe80000000800 */
[----:B------:R-:W-:Y:S04]  /*1000*/  LDS R5, [R3] ;  /* 0x0000000003057984 */ /* 0x000fe80000000800 */
        /* <DEDUP_REMOVED lines=18> */
[----:B------:R0:W-:Y:S01]  /*1130*/  STS [R3], R6 ;  /* 0x0000000603007388 */ /* 0x0001e20000000800 */
[----:B------:R-:W-:Y:S05]  /*1140*/  @P0 EXIT ;  /* 0x000000000000094d */ /* 0x000fea0003800000 */
[----:B------:R-:W1:Y:S01]  /*1150*/  S2UR UR5, SR_CgaCtaId ;  /* 0x00000000000579c3 */ /* 0x000e620000008800 */
[----:B------:R-:W-:-:S07]  /*1160*/  UMOV UR4, 0x400 ;  /* 0x0000040000047882 */ /* 0x000fce0000000000 */
[----:B0-----:R-:W0:Y:S08]  /*1170*/  LDC R3, c[0x0][0x384] ;  /* 0x0000e100ff037b82 */ /* 0x001e300000000800 */
[----:B------:R-:W2:Y:S01]  /*1180*/  LDC.64 R4, c[0x0][0x390] ;  /* 0x0000e400ff047b82 */ /* 0x000ea20000000a00 */
[----:B-1----:R-:W-:-:S09]  /*1190*/  ULEA UR4, UR5, UR4, 0x18 ;  /* 0x0000000405047291 */ /* 0x002fd2000f8ec0ff */
[----:B------:R-:W1:Y:S02]  /*11a0*/  LDS R7, [UR4] ;  /* 0x00000004ff077984 */ /* 0x000e640008000800 */
[----:B------:R-:W0:Y:S02]  /*11b0*/  LDCU UR4, c[0x0][0x388] ;  /* 0x00007100ff0477ac */ /* 0x000e240008000800 */
[----:B0-----:R-:W-:-:S04]  /*11c0*/  IMAD R3, R3, UR4, R2 ;  /* 0x0000000403037c24 */ /* 0x001fc8000f8e0202 */
[----:B--2---:R-:W-:-:S05]  /*11d0*/  IMAD.WIDE R2, R3, 0x4, R4 ;  /* 0x0000000403027825 */ /* 0x004fca00078e0204 */
[----:B-1----:R-:W-:Y:S01]  /*11e0*/  STG.E desc[UR6][R2.64], R7 ;  /* 0x0000000702007986 */ /* 0x002fe2000c101906 */
[----:B------:R-:W-:Y:S05]  /*11f0*/  EXIT ;  /* 0x000000000000794d */ /* 0x000fea0003800000 */
.L_x_2:
[----:B------:R-:W-:-:S00]  /*1200*/  BRA `(.L_x_2) ;  /* 0xfffffffc00fc7947 */ /* 0x000fc0000383ffff */
[----:B------:R-:W-:-:S00]  /*1210*/  NOP ;  /* 0x0000000000007918 */ /* 0x000fc00000000000 */
        /* <DEDUP_REMOVED lines=14> */
.L_x_19:


//--------------------- .text._Z10max_reduceILi4EEviiiPi --------------------------
	.section	.text._Z10max_reduceILi4EEviiiPi,"ax",@progbits
	.align	128
        .global         _Z10max_reduceILi4EEviiiPi
        .type           _Z10max_reduceILi4EEviiiPi,@function
        .size           _Z10max_reduceILi4EEviiiPi,(.L_x_20 - _Z10max_reduceILi4EEviiiPi)
        .other          _Z10max_reduceILi4EEviiiPi,@"STO_CUDA_ENTRY STV_DEFAULT"
_Z10max_reduceILi4EEviiiPi:
.text._Z10max_reduceILi4EEviiiPi:
[----:B------:R-:W-:Y:S01]  /*0000*/  LDC R1, c[0x0][0x37c] ;  /* 0x0000df00ff017b82 */ /* 0x000fe20000000800 */
[----:B------:R-:W0:Y:S07]  /*0010*/  S2R R0, SR_TID.X ;  /* 0x0000000000007919 */ /* 0x000e2e0000002100 */
[----:B------:R-:W0:Y:S01]  /*0020*/  LDC.64 R18, c[0x0][0x380] ;  /* 0x0000e000ff127b82 */ /* 0x000e220000000a00 */
[----:B------:R-:W1:Y:S01]  /*0030*/  LDCU.64 UR6, c[0x0][0x358] ;  /* 0x00006b00ff0677ac */ /* 0x000e620008000a00 */
[----:B------:R-:W2:Y:S01]  /*0040*/  S2R R2, SR_CTAID.X ;  /* 0x0000000000027919 */ /* 0x000ea20000002500 */
[----:B0-----:R-:W-:-:S02]  /*0050*/  ISETP.GE.AND P1, PT, R0, R18, PT ;  /* 0x000000120000720c */ /* 0x001fc40003f26270 */
[C---:B------:R-:W-:Y:S02]  /*0060*/  LOP3.LUT R3, R0.reuse, 0x400, RZ, 0xfc, !PT ;  /* 0x0000040000037812 */ /* 0x040fe400078efcff */
[----:B------:R-:W-:Y:S02]  /*0070*/  LOP3.LUT R8, R0, 0x800, RZ, 0xfc, !PT ;  /* 0x0000080000087812 */ /* 0x000fe400078efcff */
[-C--:B------:R-:W-:Y:S02]  /*0080*/  ISETP.GE.AND P4, PT, R3, R18.reuse, PT ;  /* 0x000000120300720c */ /* 0x080fe40003f86270 */
[----:B------:R-:W-:Y:S02]  /*0090*/  ISETP.GE.AND P3, PT, R8, R18, PT ;  /* 0x000000120800720c */ /* 0x000fe40003f66270 */
[----:B------:R-:W-:Y:S02]  /*00a0*/  LOP3.LUT R9, R0, 0xc00, RZ, 0xfc, !PT ;  /* 0x00000c0000097812 */ /* 0x000fe400078efcff */
[----:B--2---:R-:W-:Y:S01]  /*00b0*/  IADD3 R6, PT, PT, R2, -0x1, RZ ;  /* 0xffffffff02067810 */ /* 0x004fe20007ffe0ff */
[----:B------:R-:W0:Y:S01]  /*00c0*/  @!P1 LDC R15, c[0x0][0x388] ;  /* 0x0000e200ff0f9b82 */ /* 0x000e220000000800 */
[----:B------:R-:W-:Y:S01]  /*00d0*/  @!P1 LOP3.LUT R12, RZ, R0, RZ, 0x33, !PT ;  /* 0x00000000ff0c9212 */ /* 0x000fe200078e33ff */
[----:B------:R-:W-:Y:S01]  /*00e0*/  @!P1 VIADD R3, R0, 0x2 ;  /* 0x0000000200039836 */ /* 0x000fe20000000000 */
[----:B------:R-:W-:-:S02]  /*00f0*/  ISETP.GE.AND P2, PT, R9, R18, PT ;  /* 0x000000120900720c */ /* 0x000fc40003f46270 */
[----:B------:R-:W-:Y:S01]  /*0100*/  @!P1 IADD3 R12, PT, PT, R12, R19, RZ ;  /* 0x000000130c0c9210 */ /* 0x000fe20007ffe0ff */
[----:B------:R-:W-:Y:S01]  /*0110*/  @!P1 IMAD.IADD R7, R6, 0x1, R3 ;  /* 0x0000000106079824 */ /* 0x000fe200078e0203 */
[----:B------:R-:W-:Y:S01]  /*0120*/  @!P4 IADD3 R11, PT, PT, R0, 0x402, RZ ;  /* 0x00000402000bc810 */ /* 0x000fe20007ffe0ff */
[----:B------:R-:W2:Y:S04]  /*0130*/  @!P1 LDC.64 R4, c[0x0][0x390] ;  /* 0x0000e400ff049b82 */ /* 0x000ea80000000a00 */
[----:B------:R-:W-:-:S04]  /*0140*/  @!P4 IMAD.IADD R21, R6, 0x1, R11 ;  /* 0x000000010615c824 */ /* 0x000fc800078e020b */
[----:B------:R-:W3:Y:S08]  /*0150*/  @!P4 LDC R10, c[0x0][0x388] ;  /* 0x0000e200ff0acb82 */ /* 0x000ef00000000800 */
[----:B------:R-:W4:Y:S01]  /*0160*/  @!P4 LDC.64 R22, c[0x0][0x390] ;  /* 0x0000e400ff16cb82 */ /* 0x000f220000000a00 */
[-C--:B0-----:R-:W-:Y:S02]  /*0170*/  @!P1 IMAD R27, R3, R15.reuse, R2 ;  /* 0x0000000f031b9224 */ /* 0x081fe400078e0202 */
[----:B------:R-:W-:-:S05]  /*0180*/  @!P1 IMAD R15, R12, R15, R7 ;  /* 0x0000000f0c0f9224 */ /* 0x000fca00078e0207 */
[----:B------:R-:W0:Y:S01]  /*0190*/  @!P3 LDC R9, c[0x0][0x388] ;  /* 0x0000e200ff09bb82 */ /* 0x000e220000000800 */
[----:B--2---:R-:W-:-:S04]  /*01a0*/  @!P1 IMAD.WIDE R26, R27, 0x4, R4 ;  /* 0x000000041b1a9825 */ /* 0x004fc800078e0204 */
[----:B------:R-:W-:Y:S01]  /*01b0*/  @!P1 IMAD.WIDE R14, R15, 0x4, R4 ;  /* 0x000000040f0e9825 */ /* 0x000fe200078e0204 */
[----:B------:R-:W-:Y:S01]  /*01c0*/  @!P4 IADD3 R4, PT, PT, -R0, -0x401, R19 ;  /* 0xfffffbff0004c810 */ /* 0x000fe20007ffe113 */
[----:B-1----:R1:W2:Y:S01]  /*01d0*/  @!P1 LDG.E R3, desc[UR6][R26.64] ;  /* 0x000000061a039981 */ /* 0x0022a2000c1e1900 */
[----:B------:R-:W5:Y:S03]  /*01e0*/  @!P3 LDC.64 R16, c[0x0][0x390] ;  /* 0x0000e400ff10bb82 */ /* 0x000f660000000a00 */
[-C--:B---3--:R-:W-:Y:S01]  /*01f0*/  @!P4 IMAD R13, R4, R10.reuse, R21 ;  /* 0x0000000a040dc224 */ /* 0x088fe200078e0215 */
[----:B------:R-:W-:Y:S01]  /*0200*/  @!P3 IADD3 R29, PT, PT, R0, 0x802, RZ ;  /* 0x00000802001db810 */ /* 0x000fe20007ffe0ff */
[----:B------:R3:W2:Y:S03]  /*0210*/  @!P1 LDG.E R14, desc[UR6][R14.64] ;  /* 0x000000060e0e9981 */ /* 0x0006a6000c1e1900 */
[----:B------:R-:W3:Y:S01]  /*0220*/  @!P2 LDC R24, c[0x0][0x388] ;  /* 0x0000e200ff18ab82 */ /* 0x000ee20000000800 */
[----:B------:R-:W-:-:S07]  /*0230*/  @!P4 IMAD R11, R11, R10, R2 ;  /* 0x0000000a0b0bc224 */ /* 0x000fce00078e0202 */
[----:B------:R-:W3:Y:S01]  /*0240*/  @!P2 LDC.64 R4, c[0x0][0x390] ;  /* 0x0000e400ff04ab82 */ /* 0x000ee20000000a00 */
[C---:B-1----:R-:W-:Y:S01]  /*0250*/  @!P3 IADD3 R26, PT, PT, -R0.reuse, -0x801, R19 ;  /* 0xfffff7ff001ab810 */ /* 0x042fe20007ffe113 */
[----:B----4-:R-:W-:Y:S01]  /*0260*/  @!P4 IMAD.WIDE R10, R11, 0x4, R22 ;  /* 0x000000040b0ac825 */ /* 0x010fe200078e0216 */
[----:B------:R-:W-:-:S03]  /*0270*/  @!P2 IADD3 R25, PT, PT, R0, 0xc02, RZ ;  /* 0x00000c020019a810 */ /* 0x000fc60007ffe0ff */
[----:B------:R-:W-:Y:S01]  /*0280*/  @!P3 IMAD.IADD R20, R6, 0x1, R29 ;  /* 0x000000010614b824 */ /* 0x000fe200078e021d */
[----:B------:R1:W4:Y:S01]  /*0290*/  @!P4 LDG.E R12, desc[UR6][R10.64] ;  /* 0x000000060a0cc981 */ /* 0x000322000c1e1900 */
[----:B------:R-:W-:-:S04]  /*02a0*/  @!P4 IMAD.WIDE R22, R13, 0x4, R22 ;  /* 0x000000040d16c825 */ /* 0x000fc800078e0216 */
[-C--:B0-----:R-:W-:Y:S01]  /*02b0*/  @!P3 IMAD R29, R29, R9.reuse, R2 ;  /* 0x000000091d1db224 */ /* 0x081fe200078e0202 */
[----:B------:R0:W4:Y:S01]  /*02c0*/  @!P4 LDG.E R13, desc[UR6][R22.64] ;  /* 0x00000006160dc981 */ /* 0x000122000c1e1900 */
[----:B------:R-:W-:Y:S01]  /*02d0*/  @!P3 IMAD R27, R26, R9, R20 ;  /* 0x000000091a1bb224 */ /* 0x000fe200078e0214 */
[----:B------:R-:W-:Y:S01]  /*02e0*/  @!P2 IADD3 R26, PT, PT, -R8, -0x401, R19 ;  /* 0xfffffbff081aa810 */ /* 0x000fe20007ffe113 */
[----:B-----5:R-:W-:-:S04]  /*02f0*/  @!P3 IMAD.WIDE R8, R29, 0x4, R16 ;  /* 0x000000041d08b825 */ /* 0x020fc800078e0210 */
[----:B---3--:R-:W-:Y:S02]  /*0300*/  @!P2 IMAD.IADD R15, R6, 0x1, R25 ;  /* 0x00000001060fa824 */ /* 0x008fe400078e0219 */
[----:B------:R-:W-:Y:S01]  /*0310*/  @!P3 IMAD.WIDE R16, R27, 0x4, R16 ;  /* 0x000000041b10b825 */ /* 0x000fe200078e0210 */
[----:B------:R-:W3:Y:S03]  /*0320*/  @!P3 LDG.E R8, desc[UR6][R8.64] ;  /* 0x000000060808b981 */ /* 0x000ee6000c1e1900 */
[-C--:B-1----:R-:W-:Y:S02]  /*0330*/  @!P2 IMAD R11, R25, R24.reuse, R2 ;  /* 0x00000018190ba224 */ /* 0x082fe400078e0202 */
[----:B0-----:R-:W-:Y:S01]  /*0340*/  @!P2 IMAD R23, R26, R24, R15 ;  /* 0x000000181a17a224 */ /* 0x001fe200078e020f */
[----:B------:R-:W3:Y:S01]  /*0350*/  @!P3 LDG.E R17, desc[UR6][R16.64] ;  /* 0x000000061011b981 */ /* 0x000ee2000c1e1900 */
[----:B------:R-:W-:-:S04]  /*0360*/  @!P2 IMAD.WIDE R10, R11, 0x4, R4 ;  /* 0x000000040b0aa825 */ /* 0x000fc800078e0204 */
[----:B------:R-:W-:Y:S02]  /*0370*/  @!P2 IMAD.WIDE R4, R23, 0x4, R4 ;  /* 0x000000041704a825 */ /* 0x000fe400078e0204 */
[----:B------:R-:W5:Y:S04]  /*0380*/  @!P2 LDG.E R11, desc[UR6][R10.64] ;  /* 0x000000060a0ba981 */ /* 0x000f68000c1e1900 */
[----:B------:R0:W5:Y:S01]  /*0390*/  @!P2 LDG.E R4, desc[UR6][R4.64] ;  /* 0x000000060404a981 */ /* 0x000162000c1e1900 */
[----:B------:R-:W-:Y:S01]  /*03a0*/  @!P1 SHF.L.U32 R23, R7, 0x2, RZ ;  /* 0x0000000207179819 */ /* 0x000fe200000006ff */
[----:B------:R-:W-:-:S05]  /*03b0*/  @!P4 IMAD.SHL.U32 R22, R21, 0x4, RZ ;  /* 0x000000041516c824 */ /* 0x000fca00078e00ff */
[----:B------:R-:W1:Y:S08]  /*03c0*/  @!P1 LDC R23, c[0x3][R23] ;  /* 0x00c0000017179b82 */ /* 0x000e700000000800 */
[----:B------:R-:W1:Y:S01]  /*03d0*/  @!P4 LDC R22, c[0x3][R22] ;  /* 0x00c000001616cb82 */ /* 0x000e620000000800 */
[----:B------:R-:W-:Y:S02]  /*03e0*/  @!P3 SHF.L.U32 R21, R20, 0x2, RZ ;  /* 0x000000021415b819 */ /* 0x000fe400000006ff */
[----:B------:R-:W-:-:S02]  /*03f0*/  SHF.L.U32 R7, R2, 0x2, RZ ;  /* 0x0000000202077819 */ /* 0x000fc400000006ff */
[----:B0-----:R-:W-:Y:S01]  /*0400*/  @!P2 SHF.L.U32 R5, R15, 0x2, RZ ;  /* 0x000000020f05a819 */ /* 0x001fe200000006ff */
[----:B------:R-:W-:Y:S02]  /*0410*/  IMAD.IADD R9, R6, 0x1, R19 ;  /* 0x0000000106097824 */ /* 0x000fe400078e0213 */
[----:B------:R-:W0:Y:S02]  /*0420*/  @!P3 LDC R21, c[0x3][R21] ;  /* 0x00c000001515bb82 */ /* 0x000e240000000800 */
[----:B------:R-:W-:-:S06]  /*0430*/  IMAD.SHL.U32 R9, R9, 0x4, RZ ;  /* 0x0000000409097824 */ /* 0x000fcc00078e00ff */
[----:B------:R-:W1:Y:S08]  /*0440*/  @!P1 LDC R20, c[0x3][R7] ;  /* 0x00c0000007149b82 */ /* 0x000e700000000800 */
[----:B------:R-:W0:Y:S08]  /*0450*/  @!P2 LDC R5, c[0x3][R5] ;  /* 0x00c000000505ab82 */ /* 0x000e300000000800 */
[----:B------:R-:W0:Y:S08]  /*0460*/  @!P4 LDC R25, c[0x3][R7] ;  /* 0x00c000000719cb82 */ /* 0x000e300000000800 */
[----:B------:R-:W2:Y:S01]  /*0470*/  @!P1 LDC R10, c[0x3][R9] ;  /* 0x00c00000090a9b82 */ /* 0x000ea20000000800 */
[----:B------:R-:W-:-:S07]  /*0480*/  LOP3.LUT R16, R0, 0x1000, RZ, 0xfc, !PT ;  /* 0x0000100000107812 */ /* 0x000fce00078efcff */
[----:B------:R-:W4:Y:S01]  /*0490*/  @!P4 LDC R15, c[0x3][R9] ;  /* 0x00c00000090fcb82 */ /* 0x000f220000000800 */
[----:B------:R-:W-:Y:S01]  /*04a0*/  ISETP.GE.AND P0, PT, R16, R18, PT ;  /* 0x000000121000720c */ /* 0x000fe20003f06270 */
[----:B-1----:R-:W-:-:S06]  /*04b0*/  @!P1 IMAD R27, R20, R23, RZ ;  /* 0x00000017141b9224 */ /* 0x002fcc00078e02ff */
[----:B------:R-:W1:Y:S01]  /*04c0*/  @!P3 LDC R28, c[0x3][R7] ;  /* 0x00c00000071cbb82 */ /* 0x000e620000000800 */
[----:B0-----:R-:W-:-:S07]  /*04d0*/  @!P4 IMAD R25, R25, R22, RZ ;  /* 0x000000161919c224 */ /* 0x001fce00078e02ff */
[----:B------:R-:W0:Y:S08]  /*04e0*/  @!P3 LDC R23, c[0x3][R9] ;  /* 0x00c000000917bb82 */ /* 0x000e300000000800 */
[----:B------:R-:W0:Y:S08]  /*04f0*/  @!P2 LDC R26, c[0x3][R7] ;  /* 0x00c00000071aab82 */ /* 0x000e300000000800 */
[----:B------:R-:W5:Y:S01]  /*0500*/  @!P2 LDC R22, c[0x3][R9] ;  /* 0x00c000000916ab82 */ /* 0x000f620000000800 */
[----:B------:R-:W-:-:S07]  /*0510*/  LOP3.LUT R24, R0, 0x1800, RZ, 0xfc, !PT ;  /* 0x0000180000187812 */ /* 0x000fce00078efcff */
[----:B------:R-:W5:Y:S01]  /*0520*/  @!P0 LDC R20, c[0x0][0x388] ;  /* 0x0000e200ff148b82 */ /* 0x000f620000000800 */
[----:B-1----:R-:W-:Y:S02]  /*0530*/  @!P3 IMAD R21, R28, R21, RZ ;  /* 0x000000151c15b224 */ /* 0x002fe400078e02ff */
[----:B0-----:R-:W-:Y:S02]  /*0540*/  @!P2 IMAD R5, R26, R5, RZ ;  /* 0x000000051a05a224 */ /* 0x001fe400078e02ff */
[----:B--2---:R-:W-:Y:S02]  /*0550*/  @!P1 IMAD.IADD R14, R3, 0x1, R14 ;  /* 0x00000001030e9824 */ /* 0x004fe400078e020e */
[----:B------:R-:W-:Y:S02]  /*0560*/  HFMA2 R3, -RZ, RZ, 0, 0 ;  /* 0x00000000ff037431 */ /* 0x000fe400000001ff */
[----:B------:R-:W-:Y:S02]  /*0570*/  @!P1 IMAD R3, R27, R10, R14 ;  /* 0x0000000a1b039224 */ /* 0x000fe400078e020e */
[----:B------:R-:W-:-:S02]  /*0580*/  HFMA2 R10, -RZ, RZ, 0, 0 ;  /* 0x00000000ff0a7431 */ /* 0x000fc400000001ff */
[----:B----4-:R-:W-:Y:S01]  /*0590*/  @!P4 IMAD.IADD R12, R12, 0x1, R13 ;  /* 0x000000010c0cc824 */ /* 0x010fe200078e020d */
[----:B------:R-:W-:-:S03]  /*05a0*/  LOP3.LUT R13, R0, 0x1400, RZ, 0xfc, !PT ;  /* 0x00001400000d7812 */ /* 0x000fc600078efcff */
[----:B------:R-:W-:Y:S02]  /*05b0*/  @!P4 IMAD R10, R15, R25, R12 ;  /* 0x000000190f0ac224 */ /* 0x000fe400078e020c */
[----:B------:R-:W0:Y:S01]  /*05c0*/  @!P0 LDC.64 R14, c[0x0][0x390] ;  /* 0x0000e400ff0e8b82 */ /* 0x000e220000000a00 */
[-C--:B------:R-:W-:Y:S02]  /*05d0*/  ISETP.GE.AND P1, PT, R13, R18.reuse, PT ;  /* 0x000000120d00720c */ /* 0x080fe40003f26270 */
[----:B------:R-:W-:Y:S01]  /*05e0*/  ISETP.GE.AND P4, PT, R24, R18, PT ;  /* 0x000000121800720c */ /* 0x000fe20003f86270 */
[----:B---3--:R-:W-:Y:S02]  /*05f0*/  @!P3 IMAD.IADD R12, R8, 0x1, R17 ;  /* 0x00000001080cb824 */ /* 0x008fe400078e0211 */
[----:B------:R-:W-:-:S08]  /*0600*/  HFMA2 R8, -RZ, RZ, 0, 0 ;  /* 0x00000000ff087431 */ /* 0x000fd000000001ff */
[----:B------:R-:W1:Y:S01]  /*0610*/  @!P1 LDC R17, c[0x0][0x388] ;  /* 0x0000e200ff119b82 */ /* 0x000e620000000800 */
[----:B------:R-:W-:Y:S02]  /*0620*/  @!P3 IMAD R8, R23, R21, R12 ;  /* 0x000000151708b224 */ /* 0x000fe400078e020c */
[C---:B------:R-:W-:Y:S02]  /*0630*/  @!P0 VIADD R21, R0.reuse, 0x1002 ;  /* 0x0000100200158836 */ /* 0x040fe40000000000 */
[----:B-----5:R-:W-:Y:S01]  /*0640*/  @!P2 IMAD.IADD R11, R11, 0x1, R4 ;  /* 0x000000010b0ba824 */ /* 0x020fe200078e0204 */
[----:B------:R-:W-:Y:S02]  /*0650*/  MOV R4, RZ ;  /* 0x000000ff00047202 */ /* 0x000fe40000000f00 */
[----:B------:R-:W2:Y:S01]  /*0660*/  @!P1 LDC.64 R12, c[0x0][0x390] ;  /* 0x0000e400ff0c9b82 */ /* 0x000ea20000000a00 */
[----:B------:R-:W-:Y:S01]  /*0670*/  LOP3.LUT R23, R0, 0x1c00, RZ, 0xfc, !PT ;  /* 0x00001c0000177812 */ /* 0x000fe200078efcff */
[----:B------:R-:W-:Y:S01]  /*0680*/  @!P2 IMAD R4, R22, R5, R11 ;  /* 0x000000051604a224 */ /* 0x000fe200078e020b */
[----:B------:R-:W-:-:S02]  /*0690*/  @!P0 IADD3 R11, PT, PT, -R0, -0x1001, R19 ;  /* 0xffffefff000b8810 */ /* 0x000fc40007ffe113 */
[----:B------:R-:W-:Y:S01]  /*06a0*/  @!P0 IADD3 R5, PT, PT, R6, R21, RZ ;  /* 0x0000001506058210 */ /* 0x000fe20007ffe0ff */
[----:B------:R-:W-:Y:S01]  /*06b0*/  @!P0 IMAD R27, R21, R20, R2 ;  /* 0x00000014151b8224 */ /* 0x000fe200078e0202 */
[----:B------:R-:W-:Y:S01]  /*06c0*/  ISETP.GE.AND P2, PT, R23, R18, PT ;  /* 0x000000121700720c */ /* 0x000fe20003f46270 */
[----:B------:R-:W3:Y:S02]  /*06d0*/  @!P4 LDC R29, c[0x0][0x388] ;  /* 0x0000e200ff1dcb82 */ /* 0x000ee40000000800 */
[----:B------:R-:W-:Y:S02]  /*06e0*/  @!P0 IMAD R23, R11, R20, R5 ;  /* 0x000000140b178224 */ /* 0x000fe400078e0205 */
[----:B0-----:R-:W-:-:S04]  /*06f0*/  @!P0 IMAD.WIDE R26, R27, 0x4, R14 ;  /* 0x000000041b1a8825 */ /* 0x001fc800078e020e */
[----:B------:R-:W-:-:S04]  /*0700*/  @!P0 IMAD.WIDE R14, R23, 0x4, R14 ;  /* 0x00000004170e8825 */ /* 0x000fc800078e020e */
[----:B------:R-:W-:Y:S01]  /*0710*/  @!P1 VIADD R21, R0, 0x1402 ;  /* 0x0000140200159836 */ /* 0x000fe20000000000 */
[----:B------:R0:W4:Y:S01]  /*0720*/  @!P0 LDG.E R22, desc[UR6][R14.64] ;  /* 0x000000060e168981 */ /* 0x000122000c1e1900 */
[----:B------:R-:W-:-:S03]  /*0730*/  @!P1 IADD3 R16, PT, PT, -R16, -0x401, R19 ;  /* 0xfffffbff10109810 */ /* 0x000fc60007ffe113 */
[----:B------:R-:W-:Y:S01]  /*0740*/  @!P1 IADD3 R11, PT, PT, R6, R21, RZ ;  /* 0x00000015060b9210 */ /* 0x000fe20007ffe0ff */
[----:B------:R5:W4:Y:S01]  /*0750*/  @!P0 LDG.E R25, desc[UR6][R26.64] ;  /* 0x000000061a198981 */ /* 0x000b22000c1e1900 */
[----:B0-----:R-:W0:Y:S01]  /*0760*/  @!P4 LDC.64 R14, c[0x0][0x390] ;  /* 0x0000e400ff0ecb82 */ /* 0x001e220000000a00 */
[----:B------:R-:W-:Y:S01]  /*0770*/  @!P4 IADD3 R18, PT, PT, R0, 0x1802, RZ ;  /* 0x000018020012c810 */ /* 0x000fe20007ffe0ff */
[-C--:B-1----:R-:W-:Y:S02]  /*0780*/  @!P1 IMAD R21, R21, R17.reuse, R2 ;  /* 0x0000001115159224 */ /* 0x082fe400078e0202 */
[----:B------:R-:W-:Y:S01]  /*0790*/  @!P1 IMAD R28, R16, R17, R11 ;  /* 0x00000011101c9224 */ /* 0x000fe200078e020b */
[----:B------:R-:W-:Y:S01]  /*07a0*/  @!P4 IADD3 R20, PT, PT, -R0, -0x1801, R19 ;  /* 0xffffe7ff0014c810 */ /* 0x000fe20007ffe113 */
[----:B--2---:R-:W-:Y:S02]  /*07b0*/  @!P1 IMAD.WIDE R16, R21, 0x4, R12 ;  /* 0x0000000415109825 */ /* 0x004fe400078e020c */
[----:B-----5:R-:W1:Y:S01]  /*07c0*/  @!P2 LDC R27, c[0x0][0x388] ;  /* 0x0000e200ff1bab82 */ /* 0x020e620000000800 */
[----:B------:R-:W-:Y:S01]  /*07d0*/  @!P2 IADD3 R24, PT, PT, -R24, -0x401, R19 ;  /* 0xfffffbff1818a810 */ /* 0x000fe20007ffe113 */
[----:B------:R-:W-:-:S02]  /*07e0*/  @!P4 IMAD.IADD R23, R6, 0x1, R18 ;  /* 0x000000010617c824 */ /* 0x000fc400078e0212 */
[-C--:B---3--:R-:W-:Y:S01]  /*07f0*/  @!P4 IMAD R21, R18, R29.reuse, R2 ;  /* 0x0000001d1215c224 */ /* 0x088fe200078e0202 */
[----:B------:R-:W2:Y:S03]  /*0800*/  @!P1 LDG.E R16, desc[UR6][R16.64] ;  /* 0x0000000610109981 */ /* 0x000ea6000c1e1900 */
[----:B------:R-:W3:Y:S01]  /*0810*/  @!P2 LDC.64 R18, c[0x0][0x390] ;  /* 0x0000e400ff12ab82 */ /* 0x000ee20000000a00 */
[----:B------:R-:W-:Y:S02]  /*0820*/  @!P4 IMAD R29, R20, R29, R23 ;  /* 0x0000001d141dc224 */ /* 0x000fe400078e0217 */
[----:B0-----:R-:W-:-:S04]  /*0830*/  @!P4 IMAD.WIDE R20, R21, 0x4, R14 ;  /* 0x000000041514c825 */ /* 0x001fc800078e020e */
[----:B------:R-:W-:Y:S01]  /*0840*/  @!P4 IMAD.WIDE R14, R29, 0x4, R14 ;  /* 0x000000041d0ec825 */ /* 0x000fe200078e020e */
[----:B------:R-:W-:Y:S01]  /*0850*/  @!P2 IADD3 R29, PT, PT, R0, 0x1c02, RZ ;  /* 0x00001c02001da810 */ /* 0x000fe20007ffe0ff */
[----:B------:R-:W5:Y:S03]  /*0860*/  @!P4 LDG.E R20, desc[UR6][R20.64] ;  /* 0x000000061414c981 */ /* 0x000f66000c1e1900 */
[----:B------:R-:W-:Y:S01]  /*0870*/  @!P2 IADD3 R6, PT, PT, R6, R29, RZ ;  /* 0x0000001d0606a210 */ /* 0x000fe20007ffe0ff */
[----:B------:R-:W-:Y:S01]  /*0880*/  @!P1 IMAD.WIDE R12, R28, 0x4, R12 ;  /* 0x000000041c0c9825 */ /* 0x000fe200078e020c */
[----:B------:R-:W5:Y:S03]  /*0890*/  @!P4 LDG.E R15, desc[UR6][R14.64] ;  /* 0x000000060e0fc981 */ /* 0x000f66000c1e1900 */
[----:B-1----:R-:W-:-:S02]  /*08a0*/  @!P2 IMAD R29, R29, R27, R2 ;  /* 0x0000001b1d1da224 */ /* 0x002fc400078e0202 */
[----:B------:R-:W-:Y:S01]  /*08b0*/  @!P2 IMAD R24, R24, R27, R6 ;  /* 0x0000001b1818a224 */ /* 0x000fe200078e0206 */
[----:B------:R0:W2:Y:S01]  /*08c0*/  @!P1 LDG.E R13, desc[UR6][R12.64] ;  /* 0x000000060c0d9981 */ /* 0x0000a2000c1e1900 */
[----:B---3--:R-:W-:-:S04]  /*08d0*/  @!P2 IMAD.WIDE R26, R29, 0x4, R18 ;  /* 0x000000041d1aa825 */ /* 0x008fc800078e0212 */
[----:B------:R-:W-:Y:S02]  /*08e0*/  @!P2 IMAD.WIDE R18, R24, 0x4, R18 ;  /* 0x000000041812a825 */ /* 0x000fe400078e0212 */
[----:B------:R-:W3:Y:S04]  /*08f0*/  @!P2 LDG.E R26, desc[UR6][R26.64] ;  /* 0x000000061a1aa981 */ /* 0x000ee8000c1e1900 */
[----:B------:R1:W3:Y:S01]  /*0900*/  @!P2 LDG.E R19, desc[UR6][R18.64] ;  /* 0x000000061213a981 */ /* 0x0002e2000c1e1900 */
[----:B------:R-:W-:-:S04]  /*0910*/  @!P0 IMAD.SHL.U32 R28, R5, 0x4, RZ ;  /* 0x00000004051c8824 */ /* 0x000fc800078e00ff */
[----:B------:R-:W1:Y:S01]  /*0920*/  @!P0 LDC R5, c[0x3][R28] ;  /* 0x00c000001c058b82 */ /* 0x000e620000000800 */
[----:B------:R-:W-:Y:S02]  /*0930*/  @!P1 SHF.L.U32 R11, R11, 0x2, RZ ;  /* 0x000000020b0b9819 */ /* 0x000fe400000006ff */
[----:B0-----:R-:W-:Y:S01]  /*0940*/  @!P4 SHF.L.U32 R12, R23, 0x2, RZ ;  /* 0x00000002170cc819 */ /* 0x001fe200000006ff */
[----:B------:R-:W-:-:S04]  /*0950*/  @!P2 IMAD.SHL.U32 R6, R6, 0x4, RZ ;  /* 0x000000040606a824 */ /* 0x000fc800078e00ff */
[----:B------:R-:W0:Y:S08]  /*0960*/  @!P1 LDC R11, c[0x3][R11] ;  /* 0x00c000000b0b9b82 */ /* 0x000e300000000800 */
[----:B------:R-:W0:Y:S08]  /*0970*/  @!P4 LDC R12, c[0x3][R12] ;  /* 0x00c000000c0ccb82 */ /* 0x000e300000000800 */
[----:B------:R-:W0:Y:S08]  /*0980*/  @!P2 LDC R6, c[0x3][R6] ;  /* 0x00c000000606ab82 */ /* 0x000e300000000800 */
[----:B------:R-:W1:Y:S01]  /*0990*/  @!P0 LDC R24, c[0x3][R7] ;  /* 0x00c0000007188b82 */ /* 0x000e620000000800 */
[----:B------:R-:W-:-:S04]  /*09a0*/  VIMNMX R3, PT, PT, R10, R3, !PT ;  /* 0x000000030a037248 */ /* 0x000fc80007fe0100 */
[----:B------:R-:W-:-:S03]  /*09b0*/  VIMNMX R23, PT, PT, R3, R8, !PT ;  /* 0x0000000803177248 */ /* 0x000fc60007fe0100 */
[----:B------:R-:W4:Y:S08]  /*09c0*/  @!P0 LDC R14, c[0x3][R9] ;  /* 0x00c00000090e8b82 */ /* 0x000f300000000800 */
[----:B------:R-:W0:Y:S08]  /*09d0*/  @!P1 LDC R10, c[0x3][R7] ;  /* 0x00c00000070a9b82 */ /* 0x000e300000000800 */
[----:B------:R-:W2:Y:S01]  /*09e0*/  @!P1 LDC R8, c[0x3][R9] ;  /* 0x00c0000009089b82 */ /* 0x000ea20000000800 */
[----:B-1----:R-:W-:-:S07]  /*09f0*/  @!P0 IMAD R24, R24, R5, RZ ;  /* 0x0000000518188224 */ /* 0x002fce00078e02ff */
[----:B------:R-:W1:Y:S08]  /*0a00*/  @!P4 LDC R3, c[0x3][R7] ;  /* 0x00c000000703cb82 */ /* 0x000e700000000800 */
[----:B------:R-:W2:Y:S08]  /*0a10*/  @!P4 LDC R17, c[0x3][R9] ;  /* 0x00c000000911cb82 */ /* 0x000eb00000000800 */
[----:B------:R1:W1:Y:S01]  /*0a20*/  @!P2 LDC R21, c[0x3][R7] ;  /* 0x00c000000715ab82 */ /* 0x0002620000000800 */
[----:B------:R-:W-:-:S07]  /*0a30*/  HFMA2 R18, -RZ, RZ, 0, 0 ;  /* 0x00000000ff127431 */ /* 0x000fce00000001ff */
[----:B------:R-:W3:Y:S08]  /*0a40*/  @!P2 LDC R5, c[0x3][R9] ;  /* 0x00c000000905ab82 */ /* 0x000ef00000000800 */
[----:B------:R-:W1:Y:S01]  /*0a50*/  S2UR UR5, SR_CgaCtaId ;  /* 0x00000000000579c3 */ /* 0x000e620000008800 */
[----:B------:R-:W-:Y:S01]  /*0a60*/  VIMNMX R23, PT, PT, R23, R4, !PT ;  /* 0x0000000417177248 */ /* 0x000fe20007fe0100 */
[----:B------:R-:W-:-:S02]  /*0a70*/  HFMA2 R4, -RZ, RZ, 0, 0 ;  /* 0x00000000ff047431 */ /* 0x000fc400000001ff */
[----:B0-----:R-:W-:Y:S02]  /*0a80*/  @!P1 IMAD R10, R10, R11, RZ ;  /* 0x0000000b0a0a9224 */ /* 0x001fe400078e02ff */
[----:B-1----:R-:W-:Y:S02]  /*0a90*/  @!P4 IMAD R3, R3, R12, RZ ;  /* 0x0000000c0303c224 */ /* 0x002fe400078e02ff */
[----:B------:R-:W-:Y:S02]  /*0aa0*/  IMAD.MOV.U32 R7, RZ, RZ, RZ ;  /* 0x000000ffff077224 */ /* 0x000fe400078e00ff */
[----:B------:R-:W-:Y:S01]  /*0ab0*/  @!P2 IMAD R6, R21, R6, RZ ;  /* 0x000000061506a224 */ /* 0x000fe200078e02ff */
[----:B------:R-:W-:Y:S01]  /*0ac0*/  UMOV UR4, 0x400 ;  /* 0x0000040000047882 */ /* 0x000fe20000000000 */
[----:B------:R-:W0:Y:S01]  /*0ad0*/  LDCU UR8, c[0x0][0x360] ;  /* 0x00006c00ff0877ac */ /* 0x000e220008000800 */
[----:B------:R-:W-:Y:S02]  /*0ae0*/  ULEA UR4, UR5, UR4, 0x18 ;  /* 0x0000000405047291 */ /* 0x000fe4000f8ec0ff */
[----:B0-----:R-:W-:Y:S01]  /*0af0*/  UISETP.GE.U32.AND UP0, UPT, UR8, 0x42, UPT ;  /* 0x000000420800788c */ /* 0x001fe2000bf06070 */
[----:B----4-:R-:W-:-:S05]  /*0b00*/  @!P0 IADD3 R25, PT, PT, R25, R22, RZ ;  /* 0x0000001619198210 */ /* 0x010fca0007ffe0ff */
[----:B------:R-:W-:-:S05]  /*0b10*/  @!P0 IMAD R18, R14, R24, R25 ;  /* 0x000000180e128224 */ /* 0x000fca00078e0219 */
[----:B------:R-:W-:Y:S02]  /*0b20*/  VIMNMX R23, PT, PT, R23, R18, !PT ;  /* 0x0000001217177248 */ /* 0x000fe40007fe0100 */
[----:B-----5:R-:W-:Y:S01]  /*0b30*/  @!P4 IADD3 R20, PT, PT, R20, R15, RZ ;  /* 0x0000000f1414c210 */ /* 0x020fe20007ffe0ff */
[----:B--2---:R-:W-:-:S04]  /*0b40*/  @!P1 IMAD.IADD R13, R16, 0x1, R13 ;  /* 0x00000001100d9824 */ /* 0x004fc800078e020d */
[----:B------:R-:W-:Y:S02]  /*0b50*/  @!P1 IMAD R4, R8, R10, R13 ;  /* 0x0000000a08049224 */ /* 0x000fe400078e020d */
[----:B------:R-:W-:Y:S01]  /*0b60*/  @!P4 IMAD R7, R17, R3, R20 ;  /* 0x000000031107c224 */ /* 0x000fe200078e0214 */
[----:B------:R-:W-:Y:S02]  /*0b70*/  MOV R3, RZ ;  /* 0x000000ff00037202 */ /* 0x000fe40000000f00 */
[----:B------:R-:W-:Y:S02]  /*0b80*/  VIMNMX R4, PT, PT, R23, R4, !PT ;  /* 0x0000000417047248 */ /* 0x000fe40007fe0100 */
[----:B---3--:R-:W-:Y:S02]  /*0b90*/  @!P2 IADD3 R26, PT, PT, R26, R19, RZ ;  /* 0x000000131a1aa210 */ /* 0x008fe40007ffe0ff */
[----:B------:R-:W-:-:S03]  /*0ba0*/  VIMNMX R4, PT, PT, R4, R7, !PT ;  /* 0x0000000704047248 */ /* 0x000fc60007fe0100 */
[----:B------:R-:W-:-:S05]  /*0bb0*/  @!P2 IMAD R3, R5, R6, R26 ;  /* 0x000000060503a224 */ /* 0x000fca00078e021a */
[----:B------:R-:W-:Y:S02]  /*0bc0*/  VIMNMX.RELU R3, PT, PT, R4, R3, !PT ;  /* 0x0000000304037248 */ /* 0x000fe40007fe1100 */
[----:B------:R-:W-:-:S05]  /*0bd0*/  LEA R4, R0, UR4, 0x2 ;  /* 0x0000000400047c11 */ /* 0x000fca000f8e10ff */
[----:B------:R0:W-:Y:S01]  /*0be0*/  STS [R4], R3 ;  /* 0x0000000304007388 */ /* 0x0001e20000000800 */
[----:B------:R-:W-:Y:S01]  /*0bf0*/  BAR.SYNC.DEFER_BLOCKING 0x0 ;  /* 0x0000000000007b1d */ /* 0x000fe20000010000 */
[----:B------:R-:W-:-:S05]  /*0c00*/  ISETP.GT.U32.AND P1, PT, R0, 0x1f, PT ;  /* 0x0000001f0000780c */ /* 0x000fca0003f24070 */
[----:B------:R-:W-:Y:S08]  /*0c10*/  BRA.U !UP0, `(.L_x_3) ;  /* 0x0000000108307547 */ /* 0x000ff0000b800000 */
[----:B0-----:R-:W-:-:S07]  /*0c20*/  IMAD.U32 R3, RZ, RZ, UR8 ;  /* 0x00000008ff037e24 */ /* 0x001fce000f8e00ff */
.L_x_4:
        /* <DEDUP_REMOVED lines=11> */
.L_x_3:
        /* <DEDUP_REMOVED lines=29> */
[----:B------:R-:W2:Y:S08]  /*0eb0*/  LDC R3, c[0x0][0x384] ;  /* 0x0000e100ff037b82 */ /* 0x000eb00000000800 */
[----:B0-----:R-:W0:Y:S01]  /*0ec0*/  LDC.64 R4, c[0x0][0x390] ;  /* 0x0000e400ff047b82 */ /* 0x001e220000000a00 */
[----:B-1----:R-:W-:-:S09]  /*0ed0*/  ULEA UR4, UR5, UR4, 0x18 ;  /* 0x0000000405047291 */ /* 0x002fd2000f8ec0ff */
[----:B------:R-:W1:Y:S02]  /*0ee0*/  LDS R7, [UR4] ;  /* 0x00000004ff077984 */ /* 0x000e640008000800 */
[----:B------:R-:W2:Y:S02]  /*0ef0*/  LDCU UR4, c[0x0][0x388] ;  /* 0x00007100ff0477ac */ /* 0x000ea40008000800 */
[----:B--2---:R-:W-:-:S04]  /*0f00*/  IMAD R3, R3, UR4, R2 ;  /* 0x0000000403037c24 */ /* 0x004fc8000f8e0202 */
[----:B0-----:R-:W-:-:S05]  /*0f10*/  IMAD.WIDE R2, R3, 0x4, R4 ;  /* 0x0000000403027825 */ /* 0x001fca00078e0204 */
[----:B-1----:R-:W-:Y:S01]  /*0f20*/  STG.E desc[UR6][R2.64], R7 ;  /* 0x0000000702007986 */ /* 0x002fe2000c101906 */
[----:B------:R-:W-:Y:S05]  /*0f30*/  EXIT ;  /* 0x000000000000794d */ /* 0x000fea0003800000 */
.L_x_5:
        /* <DEDUP_REMOVED lines=12> */
.L_x_20:


//--------------------- .text._Z10max_reduceILi3EEviiiPi --------------------------
	.section	.text._Z10max_reduceILi3EEviiiPi,"ax",@progbits
	.align	128
        .global         _Z10max_reduceILi3EEviiiPi
        .type           _Z10max_reduceILi3EEviiiPi,@function
        .size           _Z10max_reduceILi3EEviiiPi,(.L_x_21 - _Z10max_reduceILi3EEviiiPi)
        .other          _Z10max_reduceILi3EEviiiPi,@"STO_CUDA_ENTRY STV_DEFAULT"
_Z10max_reduceILi3EEviiiPi:
.text._Z10max_reduceILi3EEviiiPi:
[----:B------:R-:W-:Y:S01]  /*0000*/  LDC R1, c[0x0][0x37c] ;  /* 0x0000df00ff017b82 */ /* 0x000fe20000000800 */
[----:B------:R-:W0:Y:S07]  /*0010*/  S2R R0, SR_TID.X ;  /* 0x0000000000007919 */ /* 0x000e2e0000002100 */
[----:B------:R-:W0:Y:S01]  /*0020*/  LDC.64 R10, c[0x0][0x380] ;  /* 0x0000e000ff0a7b82 */ /* 0x000e220000000a00 */
[----:B------:R-:W1:Y:S01]  /*0030*/  LDCU.64 UR6, c[0x0][0x358] ;  /* 0x00006b00ff0677ac */ /* 0x000e620008000a00 */
[----:B------:R-:W2:Y:S01]  /*0040*/  S2R R2, SR_CTAID.X ;  /* 0x0000000000027919 */ /* 0x000ea20000002500 */
[----:B0-----:R-:W-:-:S02]  /*0050*/  ISETP.GE.AND P0, PT, R0, R10, PT ;  /* 0x0000000a0000720c */ /* 0x001fc40003f06270 */
[----:B--2---:R-:W-:-:S11]  /*0060*/  IADD3 R4, PT, PT, R2, -0x1, RZ ;  /* 0xffffffff02047810 */ /* 0x004fd60007ffe0ff */
[----:B------:R-:W0:Y:S01]  /*0070*/  @!P0 LDC R7, c[0x0][0x388] ;  /* 0x0000e200ff078b82 */ /* 0x000e220000000800 */
[----:B------:R-:W-:Y:S01]  /*0080*/  @!P0 LOP3.LUT R6, RZ, R0, RZ, 0x33, !PT ;  /* 0x00000000ff068212 */ /* 0x000fe200078e33ff */
[----:B------:R-:W-:-:S03]  /*0090*/  @!P0 VIADD R3, R0, 0x2 ;  /* 0x0000000200038836 */ /* 0x000fc60000000000 */
[----:B------:R-:W-:Y:S01]  /*00a0*/  @!P0 IADD3 R6, PT, PT, R6, R11, RZ ;  /* 0x0000000b06068210 */ /* 0x000fe20007ffe0ff */
[----:B------:R-:W-:Y:S02]  /*00b0*/  @!P0 IMAD.IADD R5, R4, 0x1, R3 ;  /* 0x0000000104058824 */ /* 0x000fe400078e0203 */
[----:B------:R-:W2:Y:S01]  /*00c0*/  @!P0 LDC.64 R12, c[0x0][0x390] ;  /* 0x0000e400ff0c8b82 */ /* 0x000ea20000000a00 */
[-C--:B0-----:R-:W-:Y:S02]  /*00d0*/  @!P0 IMAD R9, R3, R7.reuse, R2 ;  /* 0x0000000703098224 */ /* 0x081fe400078e0202 */
[----:B------:R-:W-:Y:S02]  /*00e0*/  @!P0 IMAD R3, R6, R7, R5 ;  /* 0x0000000706038224 */ /* 0x000fe400078e0205 */
[----:B--2---:R-:W-:-:S04]  /*00f0*/  @!P0 IMAD.WIDE R8, R9, 0x4, R12 ;  /* 0x0000000409088825 */ /* 0x004fc800078e020c */
[----:B------:R-:W-:Y:S02]  /*0100*/  @!P0 IMAD.WIDE R12, R3, 0x4, R12 ;  /* 0x00000004030c8825 */ /* 0x000fe400078e020c */
[----:B-1----:R0:W2:Y:S04]  /*0110*/  @!P0 LDG.E R3, desc[UR6][R8.64] ;  /* 0x0000000608038981 */ /* 0x0020a8000c1e1900 */
[----:B------:R1:W2:Y:S01]  /*0120*/  @!P0 LDG.E R14, desc[UR6][R12.64] ;  /* 0x000000060c0e8981 */ /* 0x0002a2000c1e1900 */
[----:B------:R-:W-:Y:S01]  /*0130*/  @!P0 SHF.L.U32 R18, R5, 0x2, RZ ;  /* 0x0000000205128819 */ /* 0x000fe200000006ff */
[----:B------:R-:W-:Y:S01]  /*0140*/  IMAD.SHL.U32 R6, R2, 0x4, RZ ;  /* 0x0000000402067824 */ /* 0x000fe200078e00ff */
[----:B------:R-:W-:Y:S02]  /*0150*/  LOP3.LUT R5, R0, 0x400, RZ, 0xfc, !PT ;  /* 0x0000040000057812 */ /* 0x000fe400078efcff */
[----:B------:R-:W-:-:S02]  /*0160*/  IADD3 R7, PT, PT, R4, R11, RZ ;  /* 0x0000000b04077210 */ /* 0x000fc40007ffe0ff */
[----:B------:R-:W3:Y:S01]  /*0170*/  @!P0 LDC R18, c[0x3][R18] ;  /* 0x00c0000012128b82 */ /* 0x000ee20000000800 */
[-C--:B------:R-:W-:Y:S02]  /*0180*/  ISETP.GE.AND P1, PT, R5, R10.reuse, PT ;  /* 0x0000000a0500720c */ /* 0x080fe40003f26270 */
[----:B------:R-:W-:Y:S01]  /*0190*/  IMAD.SHL.U32 R7, R7, 0x4, RZ ;  /* 0x0000000407077824 */ /* 0x000fe200078e00ff */
[C---:B------:R-:W-:Y:S02]  /*01a0*/  LOP3.LUT R20, R0.reuse, 0x800, RZ, 0xfc, !PT ;  /* 0x0000080000147812 */ /* 0x040fe400078efcff */
[----:B0-----:R-:W-:Y:S02]  /*01b0*/  LOP3.LUT R9, R0, 0xc00, RZ, 0xfc, !PT ;  /* 0x00000c0000097812 */ /* 0x001fe400078efcff */
[----:B------:R-:W3:Y:S01]  /*01c0*/  @!P0 LDC R5, c[0x3][R6] ;  /* 0x00c0000006058b82 */ /* 0x000ee20000000800 */
[-C--:B------:R-:W-:Y:S02]  /*01d0*/  ISETP.GE.AND P2, PT, R20, R10.reuse, PT ;  /* 0x0000000a1400720c */ /* 0x080fe40003f46270 */
[----:B------:R-:W-:-:S02]  /*01e0*/  ISETP.GE.AND P3, PT, R9, R10, PT ;  /* 0x0000000a0900720c */ /* 0x000fc40003f66270 */
[C---:B------:R-:W-:Y:S01]  /*01f0*/  LOP3.LUT R26, R0.reuse, 0x1000, RZ, 0xfc, !PT ;  /* 0x00001000001a7812 */ /* 0x040fe200078efcff */
[C---:B------:R-:W-:Y:S01]  /*0200*/  @!P1 VIADD R21, R0.reuse, 0x402 ;  /* 0x0000040200159836 */ /* 0x040fe20000000000 */
[----:B------:R-:W-:Y:S01]  /*0210*/  LOP3.LUT R23, R0, 0x1400, RZ, 0xfc, !PT ;  /* 0x0000140000177812 */ /* 0x000fe200078efcff */
[----:B------:R-:W0:Y:S01]  /*0220*/  @!P0 LDC R8, c[0x3][R7] ;  /* 0x00c0000007088b82 */ /* 0x000e220000000800 */
[-C--:B------:R-:W-:Y:S02]  /*0230*/  ISETP.GE.AND P4, PT, R26, R10.reuse, PT ;  /* 0x0000000a1a00720c */ /* 0x080fe40003f86270 */
[----:B------:R-:W-:-:S05]  /*0240*/  ISETP.GE.AND P5, PT, R23, R10, PT ;  /* 0x0000000a1700720c */ /* 0x000fca0003fa6270 */
[----:B-1----:R-:W1:Y:S08]  /*0250*/  @!P1 LDC R12, c[0x0][0x388] ;  /* 0x0000e200ff0c9b82 */ /* 0x002e700000000800 */
[----:B------:R-:W4:Y:S08]  /*0260*/  @!P1 LDC.64 R16, c[0x0][0x390] ;  /* 0x0000e400ff109b82 */ /* 0x000f300000000a00 */
[----:B------:R-:W5:Y:S01]  /*0270*/  @!P2 LDC R9, c[0x0][0x388] ;  /* 0x0000e200ff09ab82 */ /* 0x000f620000000800 */
[----:B---3--:R-:W-:Y:S01]  /*0280*/  @!P0 IMAD R19, R5, R18, RZ ;  /* 0x0000001205138224 */ /* 0x008fe200078e02ff */
[----:B------:R-:W-:Y:S01]  /*0290*/  @!P1 IADD3 R18, PT, PT, -R0, -0x401, R11 ;  /* 0xfffffbff00129810 */ /* 0x000fe20007ffe10b */
[----:B------:R-:W-:-:S05]  /*02a0*/  @!P1 IMAD.IADD R5, R4, 0x1, R21 ;  /* 0x0000000104059824 */ /* 0x000fca00078e0215 */
[----:B------:R-:W3:Y:S01]  /*02b0*/  @!P3 LDC R10, c[0x0][0x388] ;  /* 0x0000e200ff0abb82 */ /* 0x000ee20000000800 */
[----:B-1----:R-:W-:Y:S01]  /*02c0*/  @!P1 IMAD R23, R21, R12, R2 ;  /* 0x0000000c15179224 */ /* 0x002fe200078e0202 */
[C---:B------:R-:W-:Y:S02]  /*02d0*/  @!P2 IADD3 R21, PT, PT, R0.reuse, 0x802, RZ ;  /* 0x000008020015a810 */ /* 0x040fe40007ffe0ff */
[C---:B------:R-:W-:Y:S01]  /*02e0*/  @!P2 IADD3 R25, PT, PT, -R0.reuse, -0x801, R11 ;  /* 0xfffff7ff0019a810 */ /* 0x040fe20007ffe10b */
[----:B----4-:R-:W-:Y:S01]  /*02f0*/  @!P1 IMAD.WIDE R22, R23, 0x4, R16 ;  /* 0x0000000417169825 */ /* 0x010fe200078e0210 */
[----:B------:R-:W-:Y:S02]  /*0300*/  @!P3 IADD3 R27, PT, PT, R0, 0xc02, RZ ;  /* 0x00000c02001bb810 */ /* 0x000fe40007ffe0ff */
[----:B------:R-:W-:Y:S01]  /*0310*/  @!P3 IADD3 R20, PT, PT, -R20, -0x401, R11 ;  /* 0xfffffbff1414b810 */ /* 0x000fe20007ffe10b */
[----:B------:R-:W-:Y:S01]  /*0320*/  @!P2 IMAD.IADD R24, R4, 0x1, R21 ;  /* 0x000000010418a824 */ /* 0x000fe200078e0215 */
[----:B------:R-:W1:Y:S03]  /*0330*/  @!P4 LDC R29, c[0x0][0x388] ;  /* 0x0000e200ff1dcb82 */ /* 0x000e660000000800 */
[----:B-----5:R-:W-:Y:S01]  /*0340*/  @!P2 IMAD R28, R25, R9, R24 ;  /* 0x00000009191ca224 */ /* 0x020fe200078e0218 */
[----:B------:R-:W-:-:S02]  /*0350*/  @!P5 IADD3 R26, PT, PT, -R26, -0x401, R11 ;  /* 0xfffffbff1a1ad810 */ /* 0x000fc40007ffe10b */
[----:B--2---:R-:W-:Y:S01]  /*0360*/  @!P0 IADD3 R13, PT, PT, R3, R14, RZ ;  /* 0x0000000e030d8210 */ /* 0x004fe20007ffe0ff */
[----:B------:R-:W-:Y:S01]  /*0370*/  HFMA2 R3, -RZ, RZ, 0, 0 ;  /* 0x00000000ff037431 */ /* 0x000fe200000001ff */
[----:B------:R-:W2:Y:S03]  /*0380*/  @!P2 LDC.64 R14, c[0x0][0x390] ;  /* 0x0000e400ff0eab82 */ /* 0x000ea60000000a00 */
[----:B0-----:R-:W-:Y:S02]  /*0390*/  @!P0 IMAD R3, R19, R8, R13 ;  /* 0x0000000813038224 */ /* 0x001fe400078e020d */
[----:B------:R-:W-:Y:S01]  /*03a0*/  @!P1 IMAD R19, R18, R12, R5 ;  /* 0x0000000c12139224 */ /* 0x000fe200078e0205 */
[----:B------:R-:W4:Y:S02]  /*03b0*/  @!P1 LDG.E R8, desc[UR6][R22.64] ;  /* 0x0000000616089981 */ /* 0x000f24000c1e1900 */
[----:B------:R-:W0:Y:S01]  /*03c0*/  @!P3 LDC.64 R12, c[0x0][0x390] ;  /* 0x0000e400ff0cbb82 */ /* 0x000e220000000a00 */
[----:B------:R-:W-:-:S04]  /*03d0*/  @!P1 IMAD.WIDE R16, R19, 0x4, R16 ;  /* 0x0000000413109825 */ /* 0x000fc800078e0210 */
[--C-:B------:R-:W-:Y:S02]  /*03e0*/  @!P2 IMAD R19, R21, R9, R2.reuse ;  /* 0x000000091513a224 */ /* 0x100fe400078e0202 */
[----:B------:R-:W-:Y:S01]  /*03f0*/  @!P3 IMAD.IADD R9, R4, 0x1, R27 ;  /* 0x000000010409b824 */ /* 0x000fe200078e021b */
[----:B------:R0:W4:Y:S01]  /*0400*/  @!P1 LDG.E R21, desc[UR6][R16.64] ;  /* 0x0000000610159981 */ /* 0x000122000c1e1900 */
[----:B---3--:R-:W-:Y:S02]  /*0410*/  @!P3 IMAD R27, R27, R10, R2 ;  /* 0x0000000a1b1bb224 */ /* 0x008fe400078e0202 */
[----:B--2---:R-:W-:-:S04]  /*0420*/  @!P2 IMAD.WIDE R18, R19, 0x4, R14 ;  /* 0x000000041312a825 */ /* 0x004fc800078e020e */
[----:B------:R-:W-:Y:S01]  /*0430*/  @!P2 IMAD.WIDE R14, R28, 0x4, R14 ;  /* 0x000000041c0ea825 */ /* 0x000fe200078e020e */
[----:B------:R-:W2:Y:S03]  /*0440*/  @!P2 LDG.E R25, desc[UR6][R18.64] ;  /* 0x000000061219a981 */ /* 0x000ea6000c1e1900 */
[----:B------:R-:W-:Y:S02]  /*0450*/  @!P3 IMAD R28, R20, R10, R9 ;  /* 0x0000000a141cb224 */ /* 0x000fe400078e0209 */
[----:B------:R3:W2:Y:S01]  /*0460*/  @!P2 LDG.E R10, desc[UR6][R14.64] ;  /* 0x000000060e0aa981 */ /* 0x0006a2000c1e1900 */
[----:B0-----:R-:W-:Y:S02]  /*0470*/  @!P3 IMAD.WIDE R16, R27, 0x4, R12 ;  /* 0x000000041b10b825 */ /* 0x001fe400078e020c */
[----:B------:R-:W0:Y:S08]  /*0480*/  @!P5 LDC R27, c[0x0][0x388] ;  /* 0x0000e200ff1bdb82 */ /* 0x000e300000000800 */
[----:B---3--:R-:W3:Y:S01]  /*0490*/  @!P4 LDC.64 R14, c[0x0][0x390] ;  /* 0x0000e400ff0ecb82 */ /* 0x008ee20000000a00 */
[----:B------:R-:W-:-:S07]  /*04a0*/  @!P4 IADD3 R23, PT, PT, R0, 0x1002, RZ ;  /* 0x000010020017c810 */ /* 0x000fce0007ffe0ff */
[----:B------:R-:W5:Y:S01]  /*04b0*/  @!P5 LDC.64 R18, c[0x0][0x390] ;  /* 0x0000e400ff12db82 */ /* 0x000f620000000a00 */
[----:B------:R-:W-:Y:S01]  /*04c0*/  @!P4 IADD3 R22, PT, PT, -R0, -0x1001, R11 ;  /* 0xffffefff0016c810 */ /* 0x000fe20007ffe10b */
[----:B------:R-:W-:Y:S01]  /*04d0*/  @!P4 IMAD.IADD R20, R4, 0x1, R23 ;  /* 0x000000010414c824 */ /* 0x000fe200078e0217 */
[----:B------:R-:W-:Y:S01]  /*04e0*/  @!P5 IADD3 R11, PT, PT, R0, 0x1402, RZ ;  /* 0x00001402000bd810 */ /* 0x000fe20007ffe0ff */
[-C--:B-1----:R-:W-:Y:S01]  /*04f0*/  @!P4 IMAD R23, R23, R29.reuse, R2 ;  /* 0x0000001d1717c224 */ /* 0x082fe200078e0202 */
[----:B------:R1:W2:Y:S01]  /*0500*/  @!P3 LDG.E R16, desc[UR6][R16.64] ;  /* 0x000000061010b981 */ /* 0x0002a2000c1e1900 */
[----:B------:R-:W-:Y:S02]  /*0510*/  @!P4 IMAD R29, R22, R29, R20 ;  /* 0x0000001d161dc224 */ /* 0x000fe400078e0214 */
[----:B------:R-:W-:Y:S02]  /*0520*/  @!P5 IMAD.IADD R4, R4, 0x1, R11 ;  /* 0x000000010404d824 */ /* 0x000fe400078e020b */
[----:B------:R-:W-:-:S04]  /*0530*/  @!P3 IMAD.WIDE R12, R28, 0x4, R12 ;  /* 0x000000041c0cb825 */ /* 0x000fc800078e020c */
[-C--:B0-----:R-:W-:Y:S02]  /*0540*/  @!P5 IMAD R11, R11, R27.reuse, R2 ;  /* 0x0000001b0b0bd224 */ /* 0x081fe400078e0202 */
[--C-:B---3--:R-:W-:Y:S01]  /*0550*/  @!P4 IMAD.WIDE R22, R23, 0x4, R14.reuse ;  /* 0x000000041716c825 */ /* 0x108fe200078e020e */
[----:B------:R0:W3:Y:S03]  /*0560*/  @!P3 LDG.E R13, desc[UR6][R12.64] ;  /* 0x000000060c0db981 */ /* 0x0000e6000c1e1900 */
[----:B------:R-:W-:Y:S02]  /*0570*/  @!P4 IMAD.WIDE R14, R29, 0x4, R14 ;  /* 0x000000041d0ec825 */ /* 0x000fe400078e020e */
[----:B------:R-:W3:Y:S02]  /*0580*/  @!P4 LDG.E R22, desc[UR6][R22.64] ;  /* 0x000000061616c981 */ /* 0x000ee4000c1e1900 */
[----:B------:R-:W-:-:S02]  /*0590*/  @!P5 IMAD R29, R26, R27, R4 ;  /* 0x0000001b1a1dd224 */ /* 0x000fc400078e0204 */
[--C-:B-----5:R-:W-:Y:S01]  /*05a0*/  @!P5 IMAD.WIDE R26, R11, 0x4, R18.reuse ;  /* 0x000000040b1ad825 */ /* 0x120fe200078e0212 */
[----:B------:R5:W3:Y:S03]  /*05b0*/  @!P4 LDG.E R15, desc[UR6][R14.64] ;  /* 0x000000060e0fc981 */ /* 0x000ae6000c1e1900 */
[----:B------:R-:W-:Y:S02]  /*05c0*/  @!P5 IMAD.WIDE R18, R29, 0x4, R18 ;  /* 0x000000041d12d825 */ /* 0x000fe400078e0212 */
[----:B------:R-:W3:Y:S04]  /*05d0*/  @!P5 LDG.E R26, desc[UR6][R26.64] ;  /* 0x000000061a1ad981 */ /* 0x000ee8000c1e1900 */
[----:B------:R5:W3:Y:S01]  /*05e0*/  @!P5 LDG.E R19, desc[UR6][R18.64] ;  /* 0x000000061213d981 */ /* 0x000ae2000c1e1900 */
[----:B-1----:R-:W-:-:S06]  /*05f0*/  @!P1 SHF.L.U32 R17, R5, 0x2, RZ ;  /* 0x0000000205119819 */ /* 0x002fcc00000006ff */
[----:B------:R-:W5:Y:S01]  /*0600*/  @!P1 LDC R17, c[0x3][R17] ;  /* 0x00c0000011119b82 */ /* 0x000f620000000800 */
[----:B------:R-:W-:-:S07]  /*0610*/  @!P2 IMAD.SHL.U32 R5, R24, 0x4, RZ ;  /* 0x000000041805a824 */ /* 0x000fce00078e00ff */
[----:B------:R-:W5:Y:S01]  /*0620*/  @!P1 LDC R24, c[0x3][R6] ;  /* 0x00c0000006189b82 */ /* 0x000f620000000800 */
[----:B------:R-:W-:-:S07]  /*0630*/  @!P3 SHF.L.U32 R9, R9, 0x2, RZ ;  /* 0x000000020909b819 */ /* 0x000fce00000006ff */
[----:B------:R-:W1:Y:S01]  /*0640*/  @!P2 LDC R5, c[0x3][R5] ;  /* 0x00c000000505ab82 */ /* 0x000e620000000800 */
[----:B------:R-:W-:Y:S01]  /*0650*/  @!P4 IMAD.SHL.U32 R11, R20, 0x4, RZ ;  /* 0x00000004140bc824 */ /* 0x000fe200078e00ff */
[----:B------:R-:W-:-:S06]  /*0660*/  @!P5 SHF.L.U32 R4, R4, 0x2, RZ ;  /* 0x000000020404d819 */ /* 0x000fcc00000006ff */
[----:B------:R-:W1:Y:S08]  /*0670*/  @!P3 LDC R9, c[0x3][R9] ;  /* 0x00c000000909bb82 */ /* 0x000e700000000800 */
[----:B0-----:R-:W0:Y:S08]  /*0680*/  @!P1 LDC R12, c[0x3][R7] ;  /* 0x00c00000070c9b82 */ /* 0x001e300000000800 */
[----:B------:R-:W2:Y:S08]  /*0690*/  @!P4 LDC R11, c[0x3][R11] ;  /* 0x00c000000b0bcb82 */ /* 0x000eb00000000800 */
[----:B------:R-:W0:Y:S01]  /*06a0*/  @!P5 LDC R4, c[0x3][R4] ;  /* 0x00c000000404db82 */ /* 0x000e220000000800 */
[----:B-----5:R-:W-:-:S07]  /*06b0*/  @!P1 IMAD R14, R24, R17, RZ ;  /* 0x00000011180e9224 */ /* 0x020fce00078e02ff */
[----:B------:R-:W1:Y:S08]  /*06c0*/  @!P2 LDC R24, c[0x3][R6] ;  /* 0x00c000000618ab82 */ /* 0x000e700000000800 */
[----:B------:R-:W5:Y:S08]  /*06d0*/  @!P2 LDC R20, c[0x3][R7] ;  /* 0x00c000000714ab82 */ /* 0x000f700000000800 */
[----:B------:R-:W0:Y:S08]  /*06e0*/  @!P3 LDC R18, c[0x3][R6] ;  /* 0x00c000000612bb82 */ /* 0x000e300000000800 */
[----:B------:R-:W5:Y:S01]  /*06f0*/  @!P5 LDC R17, c[0x3][R6] ;  /* 0x00c000000611db82 */ /* 0x000f620000000800 */
[----:B-1----:R-:W-:-:S07]  /*0700*/  @!P2 IMAD R23, R24, R5, RZ ;  /* 0x000000051817a224 */ /* 0x002fce00078e02ff */
[----:B------:R-:W1:Y:S08]  /*0710*/  S2UR UR5, SR_CgaCtaId ;  /* 0x00000000000579c3 */ /* 0x000e700000008800 */
[----:B------:R3:W3:Y:S01]  /*0720*/  @!P5 LDC R5, c[0x3][R7] ;  /* 0x00c000000705db82 */ /* 0x0006e20000000800 */
[----:B0-----:R-:W-:Y:S01]  /*0730*/  @!P3 IMAD R9, R18, R9, RZ ;  /* 0x000000091209b224 */ /* 0x001fe200078e02ff */
[----:B------:R-:W-:Y:S01]  /*0740*/  UMOV UR4, 0x400 ;  /* 0x0000040000047882 */ /* 0x000fe20000000000 */
[----:B-----5:R-:W-:Y:S01]  /*0750*/  @!P5 IMAD R4, R17, R4, RZ ;  /* 0x000000041104d224 */ /* 0x020fe200078e02ff */
[----:B------:R-:W0:Y:S01]  /*0760*/  LDCU UR8, c[0x0][0x360] ;  /* 0x00006c00ff0877ac */ /* 0x000e220008000800 */
[----:B-1----:R-:W-:-:S02]  /*0770*/  ULEA UR4, UR5, UR4, 0x18 ;  /* 0x0000000405047291 */ /* 0x002fc4000f8ec0ff */
[----:B0-----:R-:W-:Y:S01]  /*0780*/  UISETP.GE.U32.AND UP0, UPT, UR8, 0x42, UPT ;  /* 0x000000420800788c */ /* 0x001fe2000bf06070 */
[----:B----4-:R-:W-:Y:S02]  /*0790*/  @!P1 IMAD.IADD R21, R8, 0x1, R21 ;  /* 0x0000000108159824 */ /* 0x010fe400078e0215 */
[----:B------:R-:W-:Y:S02]  /*07a0*/  HFMA2 R8, -RZ, RZ, 0, 0 ;  /* 0x00000000ff087431 */ /* 0x000fe400000001ff */
[----:B------:R-:W-:Y:S02]  /*07b0*/  @!P1 IMAD R8, R12, R14, R21 ;  /* 0x0000000e0c089224 */ /* 0x000fe400078e0215 */
[----:B------:R-:W0:Y:S08]  /*07c0*/  @!P3 LDC R14, c[0x3][R7] ;  /* 0x00c00000070ebb82 */ /* 0x000e300000000800 */
[----:B------:R1:W4:Y:S01]  /*07d0*/  @!P4 LDC R12, c[0x3][R6] ;  /* 0x00c00000060ccb82 */ /* 0x0003220000000800 */
[----:B--2---:R-:W-:-:S07]  /*07e0*/  @!P2 IMAD.IADD R25, R25, 0x1, R10 ;  /* 0x000000011919a824 */ /* 0x004fce00078e020a */
[----:B------:R2:W5:Y:S01]  /*07f0*/  @!P4 LDC R10, c[0x3][R7] ;  /* 0x00c00000070acb82 */ /* 0x0005620000000800 */
[----:B------:R-:W-:Y:S01]  /*0800*/  HFMA2 R21, -RZ, RZ, 0, 0 ;  /* 0x00000000ff157431 */ /* 0x000fe200000001ff */
[----:B------:R-:W-:Y:S01]  /*0810*/  VIMNMX R8, PT, PT, R8, R3, !PT ;  /* 0x0000000308087248 */ /* 0x000fe20007fe0100 */
[----:B------:R-:W-:Y:S02]  /*0820*/  HFMA2 R3, -RZ, RZ, 0, 0 ;  /* 0x00000000ff037431 */ /* 0x000fe400000001ff */
[----:B------:R-:W-:Y:S02]  /*0830*/  @!P2 IMAD R21, R20, R23, R25 ;  /* 0x000000171415a224 */ /* 0x000fe400078e0219 */
[----:B-1----:R-:W-:-:S03]  /*0840*/  IMAD.MOV.U32 R6, RZ, RZ, RZ ;  /* 0x000000ffff067224 */ /* 0x002fc600078e00ff */
[----:B------:R-:W-:Y:S01]  /*0850*/  VIMNMX R8, PT, PT, R8, R21, !PT ;  /* 0x0000001508087248 */ /* 0x000fe20007fe0100 */
[----:B----4-:R-:W-:Y:S02]  /*0860*/  @!P4 IMAD R11, R12, R11, RZ ;  /* 0x0000000b0c0bc224 */ /* 0x010fe400078e02ff */
[----:B---3--:R-:W-:-:S04]  /*0870*/  @!P3 IMAD.IADD R13, R16, 0x1, R13 ;  /* 0x00000001100db824 */ /* 0x008fc800078e020d */
[----:B0-----:R-:W-:Y:S01]  /*0880*/  @!P3 IMAD R3, R14, R9, R13 ;  /* 0x000000090e03b224 */ /* 0x001fe200078e020d */
[----:B------:R-:W-:-:S04]  /*0890*/  @!P4 IADD3 R15, PT, PT, R22, R15, RZ ;  /* 0x0000000f160fc210 */ /* 0x000fc80007ffe0ff */
[----:B--2---:R-:W-:Y:S01]  /*08a0*/  VIMNMX R7, PT, PT, R8, R3, !PT ;  /* 0x0000000308077248 */ /* 0x004fe20007fe0100 */
[----:B-----5:R-:W-:Y:S01]  /*08b0*/  @!P4 IMAD R6, R10, R11, R15 ;  /* 0x0000000b0a06c224 */ /* 0x020fe200078e020f */
[----:B------:R-:W-:Y:S02]  /*08c0*/  @!P5 IADD3 R26, PT, PT, R26, R19, RZ ;  /* 0x000000131a1ad210 */ /* 0x000fe40007ffe0ff */
[----:B------:R-:W-:Y:S02]  /*08d0*/  MOV R3, RZ ;  /* 0x000000ff00037202 */ /* 0x000fe40000000f00 */
[----:B------:R-:W-:Y:S01]  /*08e0*/  VIMNMX R6, PT, PT, R7, R6, !PT ;  /* 0x0000000607067248 */ /* 0x000fe20007fe0100 */
[----:B------:R-:W-:Y:S01]  /*08f0*/  @!P5 IMAD R3, R5, R4, R26 ;  /* 0x000000040503d224 */ /* 0x000fe200078e021a */
[----:B------:R-:W-:-:S04]  /*0900*/  LEA R4, R0, UR4, 0x2 ;  /* 0x0000000400047c11 */ /* 0x000fc8000f8e10ff */
[----:B------:R-:W-:-:S05]  /*0910*/  VIMNMX.RELU R3, PT, PT, R6, R3, !PT ;  /* 0x0000000306037248 */ /* 0x000fca0007fe1100 */
[----:B------:R0:W-:Y:S01]  /*0920*/  STS [R4], R3 ;  /* 0x0000000304007388 */ /* 0x0001e20000000800 */
[----:B------:R-:W-:Y:S01]  /*0930*/  BAR.SYNC.DEFER_BLOCKING 0x0 ;  /* 0x0000000000007b1d */ /* 0x000fe20000010000 */
[----:B------:R-:W-:-:S05]  /*0940*/  ISETP.GT.U32.AND P1, PT, R0, 0x1f, PT ;  /* 0x0000001f0000780c */ /* 0x000fca0003f24070 */
[----:B------:R-:W-:Y:S08]  /*0950*/  BRA.U !UP0, `(.L_x_6) ;  /* 0x0000000108307547 */ /* 0x000ff0000b800000 */
[----:B0-----:R-:W-:-:S07]  /*0960*/  IMAD.U32 R3, RZ, RZ, UR8 ;  /* 0x00000008ff037e24 */ /* 0x001fce000f8e00ff */
.L_x_7:
        /* <DEDUP_REMOVED lines=11> */
.L_x_6:
        /* <DEDUP_REMOVED lines=38> */
.L_x_8:
        /* <DEDUP_REMOVED lines=16> */
.L_x_21:


//--------------------- .text._Z10max_reduceILi2EEviiiPi --------------------------
	.section	.text._Z10max_reduceILi2EEviiiPi,"ax",@progbits
	.align	128
        .global         _Z10max_reduceILi2EEviiiPi
        .type           _Z10max_reduceILi2EEviiiPi,@function
        .size           _Z10max_reduceILi2EEviiiPi,(.L_x_22 - _Z10max_reduceILi2EEviiiPi)
        .other          _Z10max_reduceILi2EEviiiPi,@"STO_CUDA_ENTRY STV_DEFAULT"
_Z10max_reduceILi2EEviiiPi:
.text._Z10max_reduceILi2EEviiiPi:
        /* <DEDUP_REMOVED lines=10> */
[----:B------:R-:W-:-:S03]  /*00a0*/  LOP3.LUT R5, R0, 0xc00, RZ, 0xfc, !PT ;  /* 0x00000c0000057812 */ /* 0x000fc600078efcff */
[----:B------:R-:W0:Y:S01]  /*00b0*/  @!P0 LDC R13, c[0x0][0x388] ;  /* 0x0000e200ff0d8b82 */ /* 0x000e220000000800 */
[----:B------:R-:W-:Y:S01]  /*00c0*/  ISETP.GE.AND P3, PT, R5, R2, PT ;  /* 0x000000020500720c */ /* 0x000fe20003f66270 */
[----:B--2---:R-:W-:Y:S01]  /*00d0*/  VIADD R2, R12, 0xffffffff ;  /* 0xffffffff0c027836 */ /* 0x004fe20000000000 */
[----:B------:R-:W-:Y:S01]  /*00e0*/  @!P0 LOP3.LUT R4, RZ, R0, RZ, 0x33, !PT ;  /* 0x00000000ff048212 */ /* 0x000fe200078e33ff */
[C---:B------:R-:W-:Y:S02]  /*00f0*/  @!P0 VIADD R5, R0.reuse, 0x2 ;  /* 0x0000000200058836 */ /* 0x040fe40000000000 */
[----:B------:R-:W-:Y:S02]  /*0100*/  @!P1 IADD3 R9, PT, PT, R0, 0x402, RZ ;  /* 0x0000040200099810 */ /* 0x000fe40007ffe0ff */
[----:B------:R-:W2:Y:S01]  /*0110*/  @!P0 LDC.64 R18, c[0x0][0x390] ;  /* 0x0000e400ff128b82 */ /* 0x000ea20000000a00 */
[----:B------:R-:W-:Y:S01]  /*0120*/  @!P0 IADD3 R4, PT, PT, R4, R3, RZ ;  /* 0x0000000304048210 */ /* 0x000fe20007ffe0ff */
[----:B------:R-:W-:Y:S01]  /*0130*/  @!P0 IMAD.IADD R17, R2, 0x1, R5 ;  /* 0x0000000102118824 */ /* 0x000fe200078e0205 */
[----:B------:R-:W-:-:S05]  /*0140*/  @!P1 IADD3 R16, PT, PT, -R0, -0x401, R3 ;  /* 0xfffffbff00109810 */ /* 0x000fca0007ffe103 */
[----:B------:R-:W3:Y:S08]  /*0150*/  @!P1 LDC R8, c[0x0][0x388] ;  /* 0x0000e200ff089b82 */ /* 0x000ef00000000800 */
[----:B------:R-:W4:Y:S01]  /*0160*/  @!P1 LDC.64 R10, c[0x0][0x390] ;  /* 0x0000e400ff0a9b82 */ /* 0x000f220000000a00 */
[-C--:B0-----:R-:W-:Y:S02]  /*0170*/  @!P0 IMAD R25, R5, R13.reuse, R12 ;  /* 0x0000000d05198224 */ /* 0x081fe400078e020c */
[----:B------:R-:W-:-:S02]  /*0180*/  @!P0 IMAD R5, R4, R13, R17 ;  /* 0x0000000d04058224 */ /* 0x000fc400078e0211 */
[----:B------:R-:W-:-:S03]  /*0190*/  @!P1 IMAD.IADD R13, R2, 0x1, R9 ;  /* 0x00000001020d9824 */ /* 0x000fc600078e0209 */
[----:B------:R-:W0:Y:S01]  /*01a0*/  @!P2 LDC R15, c[0x0][0x388] ;  /* 0x0000e200ff0fab82 */ /* 0x000e220000000800 */
[----:B--2---:R-:W-:-:S04]  /*01b0*/  @!P0 IMAD.WIDE R24, R25, 0x4, R18 ;  /* 0x0000000419188825 */ /* 0x004fc800078e0212 */
[----:B------:R-:W-:-:S03]  /*01c0*/  @!P0 IMAD.WIDE R18, R5, 0x4, R18 ;  /* 0x0000000405128825 */ /* 0x000fc600078e0212 */
[----:B------:R-:W2:Y:S01]  /*01d0*/  @!P2 LDC.64 R6, c[0x0][0x390] ;  /* 0x0000e400ff06ab82 */ /* 0x000ea20000000a00 */
[C---:B------:R-:W-:Y:S01]  /*01e0*/  @!P2 IADD3 R23, PT, PT, R0.reuse, 0x802, RZ ;  /* 0x000008020017a810 */ /* 0x040fe20007ffe0ff */
[-C--:B---3--:R-:W-:Y:S01]  /*01f0*/  @!P1 IMAD R9, R9, R8.reuse, R12 ;  /* 0x0000000809099224 */ /* 0x088fe200078e020c */
[----:B------:R-:W-:Y:S01]  /*0200*/  @!P2 IADD3 R26, PT, PT, -R0, -0x801, R3 ;  /* 0xfffff7ff001aa810 */ /* 0x000fe20007ffe103 */
[----:B------:R-:W-:Y:S01]  /*0210*/  @!P1 IMAD R27, R16, R8, R13 ;  /* 0x00000008101b9224 */ /* 0x000fe200078e020d */
[----:B-1----:R-:W3:Y:S03]  /*0220*/  @!P0 LDG.E R19, desc[UR6][R18.64] ;  /* 0x0000000612138981 */ /* 0x002ee6000c1e1900 */
[----:B------:R-:W1:Y:S08]  /*0230*/  @!P3 LDC R21, c[0x0][0x388] ;  /* 0x0000e200ff15bb82 */ /* 0x000e700000000800 */
[----:B------:R-:W5:Y:S01]  /*0240*/  @!P3 LDC.64 R4, c[0x0][0x390] ;  /* 0x0000e400ff04bb82 */ /* 0x000f620000000a00 */
[----:B----4-:R-:W-:Y:S01]  /*0250*/  @!P1 IMAD.WIDE R8, R9, 0x4, R10 ;  /* 0x0000000409089825 */ /* 0x010fe200078e020a */
[----:B------:R4:W3:Y:S03]  /*0260*/  @!P0 LDG.E R16, desc[UR6][R24.64] ;  /* 0x0000000618108981 */ /* 0x0008e6000c1e1900 */
[----:B------:R-:W-:Y:S01]  /*0270*/  @!P2 IMAD.IADD R20, R2, 0x1, R23 ;  /* 0x000000010214a824 */ /* 0x000fe200078e0217 */
[----:B------:R5:W3:Y:S01]  /*0280*/  @!P1 LDG.E R22, desc[UR6][R8.64] ;  /* 0x0000000608169981 */ /* 0x000ae2000c1e1900 */
[----:B------:R-:W-:Y:S01]  /*0290*/  @!P1 IMAD.WIDE R10, R27, 0x4, R10 ;  /* 0x000000041b0a9825 */ /* 0x000fe200078e020a */
[----:B------:R-:W-:-:S03]  /*02a0*/  @!P3 IADD3 R27, PT, PT, R0, 0xc02, RZ ;  /* 0x00000c02001bb810 */ /* 0x000fc60007ffe0ff */
[-C--:B0-----:R-:W-:Y:S02]  /*02b0*/  @!P2 IMAD R23, R23, R15.reuse, R12 ;  /* 0x0000000f1717a224 */ /* 0x081fe400078e020c */
[----:B----4-:R-:W-:Y:S01]  /*02c0*/  @!P2 IMAD R25, R26, R15, R20 ;  /* 0x0000000f1a19a224 */ /* 0x010fe200078e0214 */
[----:B------:R-:W-:Y:S01]  /*02d0*/  @!P3 IADD3 R26, PT, PT, -R14, -0x401, R3 ;  /* 0xfffffbff0e1ab810 */ /* 0x000fe20007ffe103 */
[----:B------:R-:W-:Y:S01]  /*02e0*/  @!P3 IMAD.IADD R24, R2, 0x1, R27 ;  /* 0x000000010218b824 */ /* 0x000fe200078e021b */
[----:B------:R0:W4:Y:S01]  /*02f0*/  @!P1 LDG.E R11, desc[UR6][R10.64] ;  /* 0x000000060a0b9981 */ /* 0x000122000c1e1900 */
[----:B--2---:R-:W-:-:S04]  /*0300*/  @!P2 IMAD.WIDE R14, R23, 0x4, R6 ;  /* 0x00000004170ea825 */ /* 0x004fc800078e0206 */
[----:B------:R-:W-:Y:S02]  /*0310*/  @!P2 IMAD.WIDE R6, R25, 0x4, R6 ;  /* 0x000000041906a825 */ /* 0x000fe400078e0206 */
[----:B------:R-:W2:Y:S02]  /*0320*/  @!P2 LDG.E R14, desc[UR6][R14.64] ;  /* 0x000000060e0ea981 */ /* 0x000ea4000c1e1900 */
[-C--:B-1----:R-:W-:Y:S02]  /*0330*/  @!P3 IMAD R27, R27, R21.reuse, R12 ;  /* 0x000000151b1bb224 */ /* 0x082fe400078e020c */
[----:B------:R-:W-:Y:S01]  /*0340*/  @!P3 IMAD R21, R26, R21, R24 ;  /* 0x000000151a15b224 */ /* 0x000fe200078e0218 */
[----:B------:R1:W2:Y:S01]  /*0350*/  @!P2 LDG.E R7, desc[UR6][R6.64] ;  /* 0x000000060607a981 */ /* 0x0002a2000c1e1900 */
[----:B-----5:R-:W-:-:S04]  /*0360*/  @!P3 IMAD.WIDE R8, R27, 0x4, R4 ;  /* 0x000000041b08b825 */ /* 0x020fc800078e0204 */
[----:B------:R-:W-:Y:S02]  /*0370*/  @!P3 IMAD.WIDE R4, R21, 0x4, R4 ;  /* 0x000000041504b825 */ /* 0x000fe400078e0204 */
[----:B------:R-:W5:Y:S04]  /*0380*/  @!P3 LDG.E R8, desc[UR6][R8.64] ;  /* 0x000000060808b981 */ /* 0x000f68000c1e1900 */
[----:B------:R1:W5:Y:S01]  /*0390*/  @!P3 LDG.E R5, desc[UR6][R4.64] ;  /* 0x000000060405b981 */ /* 0x000362000c1e1900 */
[----:B------:R-:W-:Y:S01]  /*03a0*/  @!P1 IMAD.SHL.U32 R13, R13, 0x4, RZ ;  /* 0x000000040d0d9824 */ /* 0x000fe200078e00ff */
[----:B0-----:R-:W-:-:S05]  /*03b0*/  @!P0 SHF.L.U32 R10, R17, 0x2, RZ ;  /* 0x00000002110a8819 */ /* 0x001fca00000006ff */
[----:B------:R-:W0:Y:S01]  /*03c0*/  @!P1 LDC R13, c[0x3][R13] ;  /* 0x00c000000d0d9b82 */ /* 0x000e220000000800 */
[----:B------:R-:W-:Y:S01]  /*03d0*/  @!P2 SHF.L.U32 R25, R20, 0x2, RZ ;  /* 0x000000021419a819 */ /* 0x000fe200000006ff */
[----:B-1----:R-:W-:-:S06]  /*03e0*/  @!P3 IMAD.SHL.U32 R6, R24, 0x4, RZ ;  /* 0x000000041806b824 */ /* 0x002fcc00078e00ff */
[----:B------:R-:W1:Y:S08]  /*03f0*/  @!P0 LDC R10, c[0x3][R10] ;  /* 0x00c000000a0a8b82 */ /* 0x000e700000000800 */
[----:B------:R-:W1:Y:S01]  /*0400*/  @!P2 LDC R15, c[0x3][R25] ;  /* 0x00c00000190fab82 */ /* 0x000e620000000800 */
[----:B------:R-:W-:-:S07]  /*0410*/  IMAD.IADD R2, R2, 0x1, R3 ;  /* 0x0000000102027824 */ /* 0x000fce00078e0203 */
[----:B------:R-:W1:Y:S01]  /*0420*/  @!P3 LDC R6, c[0x3][R6] ;  /* 0x00c000000606bb82 */ /* 0x000e620000000800 */
[----:B------:R-:W-:Y:S02]  /*0430*/  SHF.L.U32 R20, R12, 0x2, RZ ;  /* 0x000000020c147819 */ /* 0x000fe400000006ff */
[----:B------:R-:W-:-:S05]  /*0440*/  SHF.L.U32 R21, R2, 0x2, RZ ;  /* 0x0000000202157819 */ /* 0x000fca00000006ff */
[----:B------:R-:W0:Y:S08]  /*0450*/  @!P1 LDC R24, c[0x3][R20] ;  /* 0x00c0000014189b82 */ /* 0x000e300000000800 */
[----:B------:R-:W1:Y:S08]  /*0460*/  @!P0 LDC R23, c[0x3][R20] ;  /* 0x00c0000014178b82 */ /* 0x000e700000000800 */
[----:B------:R-:W4:Y:S08]  /*0470*/  @!P1 LDC R18, c[0x3][R21] ;  /* 0x00c0000015129b82 */ /* 0x000f300000000800 */
[----:B------:R-:W4:Y:S08]  /*0480*/  @!P0 LDC R17, c[0x3][R21] ;  /* 0x00c0000015118b82 */ /* 0x000f300000000800 */
[----:B------:R-:W1:Y:S08]  /*0490*/  @!P2 LDC R4, c[0x3][R20] ;  /* 0x00c000001404ab82 */ /* 0x000e700000000800 */
[----:B------:R-:W2:Y:S08]  /*04a0*/  @!P2 LDC R2, c[0x3][R21] ;  /* 0x00c000001502ab82 */ /* 0x000eb00000000800 */
[----:B------:R-:W1:Y:S08]  /*04b0*/  @!P3 LDC R3, c[0x3][R20] ;  /* 0x00c000001403bb82 */ /* 0x000e700000000800 */
[----:B------:R-:W1:Y:S08]  /*04c0*/  S2UR UR5, SR_CgaCtaId ;  /* 0x00000000000579c3 */ /* 0x000e700000008800 */
[----:B------:R-:W5:Y:S01]  /*04d0*/  @!P3 LDC R9, c[0x3][R21] ;  /* 0x00c000001509bb82 */ /* 0x000f620000000800 */
[----:B0-----:R-:W-:-:S02]  /*04e0*/  @!P1 IMAD R13, R24, R13, RZ ;  /* 0x0000000d180d9224 */ /* 0x001fc400078e02ff */
[----:B-1----:R-:W-:Y:S02]  /*04f0*/  @!P0 IMAD R23, R23, R10, RZ ;  /* 0x0000000a17178224 */ /* 0x002fe400078e02ff */
[----:B------:R-:W-:Y:S01]  /*0500*/  @!P2 IMAD R4, R4, R15, RZ ;  /* 0x0000000f0404a224 */ /* 0x000fe200078e02ff */
[----:B------:R-:W-:Y:S01]  /*0510*/  UMOV UR4, 0x400 ;  /* 0x0000040000047882 */ /* 0x000fe20000000000 */
[----:B------:R-:W-:Y:S01]  /*0520*/  @!P3 IMAD R3, R3, R6, RZ ;  /* 0x000000060303b224 */ /* 0x000fe200078e02ff */
[----:B------:R-:W0:Y:S01]  /*0530*/  LDCU UR8, c[0x0][0x360] ;  /* 0x00006c00ff0877ac */ /* 0x000e220008000800 */
[----:B------:R-:W-:Y:S02]  /*0540*/  ULEA UR4, UR5, UR4, 0x18 ;  /* 0x0000000405047291 */ /* 0x000fe4000f8ec0ff */
[----:B0-----:R-:W-:Y:S01]  /*0550*/  UISETP.GE.U32.AND UP0, UPT, UR8, 0x42, UPT ;  /* 0x000000420800788c */ /* 0x001fe2000bf06070 */
[----:B---3--:R-:W-:Y:S01]  /*0560*/  @!P0 IMAD.IADD R16, R16, 0x1, R19 ;  /* 0x0000000110108824 */ /* 0x008fe200078e0213 */
[----:B----4-:R-:W-:-:S02]  /*0570*/  @!P1 IADD3 R19, PT, PT, R22, R11, RZ ;  /* 0x0000000b16139210 */ /* 0x010fc40007ffe0ff */
[----:B------:R-:W-:-:S03]  /*0580*/  CS2R R10, SRZ ;  /* 0x00000000000a7805 */ /* 0x000fc6000001ff00 */
[----:B------:R-:W-:Y:S02]  /*0590*/  @!P1 IMAD R11, R18, R13, R19 ;  /* 0x0000000d120b9224 */ /* 0x000fe400078e0213 */
[----:B------:R-:W-:Y:S02]  /*05a0*/  @!P0 IMAD R10, R23, R17, R16 ;  /* 0x00000011170a8224 */ /* 0x000fe400078e0210 */
[----:B--2---:R-:W-:Y:S02]  /*05b0*/  @!P2 IMAD.IADD R13, R14, 0x1, R7 ;  /* 0x000000010e0da824 */ /* 0x004fe400078e0207 */
[----:B------:R-:W-:Y:S01]  /*05c0*/  HFMA2 R7, -RZ, RZ, 0, 0 ;  /* 0x00000000ff077431 */ /* 0x000fe200000001ff */
[----:B------:R-:W-:Y:S01]  /*05d0*/  VIMNMX R10, PT, PT, R11, R10, !PT ;  /* 0x0000000a0b0a7248 */ /* 0x000fe20007fe0100 */
[----:B------:R-:W-:Y:S01]  /*05e0*/  @!P2 IMAD R7, R2, R4, R13 ;  /* 0x000000040207a224 */ /* 0x000fe200078e020d */
[----:B------:R-:W-:Y:S01]  /*05f0*/  MOV R2, RZ ;  /* 0x000000ff00027202 */ /* 0x000fe20000000f00 */
[----:B-----5:R-:W-:-:S03]  /*0600*/  @!P3 IMAD.IADD R8, R8, 0x1, R5 ;  /* 0x000000010808b824 */ /* 0x020fc600078e0205 */
        /* <DEDUP_REMOVED lines=9> */
.L_x_10:
        /* <DEDUP_REMOVED lines=8> */
[----:B------:R-:W-:Y:S01]  /*0720*/  ISETP.GT.U32.AND P0, PT, R2, 0x83, PT ;  /* 0x000000830200780c */ /* 0x000fe20003f04070 */
[----:B------:R-:W-:-:S12]  /*0730*/  IMAD.MOV.U32 R2, RZ, RZ, R6 ;  /* 0x000000ffff027224 */ /* 0x000fd800078e0006 */
[----:B-1----:R-:W-:Y:S05]  /*0740*/  @P0 BRA `(.L_x_10) ;  /* 0xfffffffc00d40947 */ /* 0x002fea000383ffff */
.L_x_9:
        /* <DEDUP_REMOVED lines=38> */
.L_x_11:
        /* <DEDUP_REMOVED lines=13> */
.L_x_22:


//--------------------- .text._Z10max_reduceILi1EEviiiPi --------------------------
	.section	.text._Z10max_reduceILi1EEviiiPi,"ax",@progbits
	.align	128
        .global         _Z10max_reduceILi1EEviiiPi
        .type           _Z10max_reduceILi1EEviiiPi,@function
        .size           _Z10max_reduceILi1EEviiiPi,(.L_x_23 - _Z10max_reduceILi1EEviiiPi)
        .other          _Z10max_reduceILi1EEviiiPi,@"STO_CUDA_ENTRY STV_DEFAULT"
_Z10max_reduceILi1EEviiiPi:
.text._Z10max_reduceILi1EEviiiPi:
[----:B------:R-:W-:Y:S01]  /*0000*/  LDC R1, c[0x0][0x37c] ;  /* 0x0000df00ff017b82 */ /* 0x000fe20000000800 */
[----:B------:R-:W0:Y:S01]  /*0010*/  S2R R0, SR_TID.X ;  /* 0x0000000000007919 */ /* 0x000e220000002100 */
[----:B------:R-:W0:Y:S06]  /*0020*/  LDCU UR10, c[0x0][0x380] ;  /* 0x00007000ff0a77ac */ /* 0x000e2c0008000800 */
[----:B------:R-:W1:Y:S01]  /*0030*/  S2UR UR7, SR_CTAID.X ;  /* 0x00000000000779c3 */ /* 0x000e620000002500 */
[----:B------:R-:W-:Y:S01]  /*0040*/  BSSY.RECONVERGENT B0, `(.L_x_12) ;  /* 0x0000020000007945 */ /* 0x000fe20003800200 */
[----:B------:R-:W-:Y:S01]  /*0050*/  IMAD.MOV.U32 R6, RZ, RZ, RZ ;  /* 0x000000ffff067224 */ /* 0x000fe200078e00ff */
[----:B------:R-:W2:Y:S01]  /*0060*/  LDCU.64 UR8, c[0x0][0x358] ;  /* 0x00006b00ff0877ac */ /* 0x000ea20008000a00 */
[----:B------:R-:W-:Y:S01]  /*0070*/  IMAD.MOV.U32 R11, RZ, RZ, RZ ;  /* 0x000000ffff0b7224 */ /* 0x000fe200078e00ff */
[----:B-1----:R-:W-:Y:S01]  /*0080*/  USHF.L.U32 UR6, UR7, 0x2, URZ ;  /* 0x0000000207067899 */ /* 0x002fe200080006ff */
[----:B0-----:R-:W-:-:S02]  /*0090*/  ISETP.GE.AND P0, PT, R0, UR10, PT ;  /* 0x0000000a00007c0c */ /* 0x001fc4000bf06270 */
[----:B------:R-:W-:-:S04]  /*00a0*/  LOP3.LUT R2, R0, 0x400, RZ, 0xfc, !PT ;  /* 0x0000040000027812 */ /* 0x000fc800078efcff */
[----:B------:R-:W-:-:S07]  /*00b0*/  ISETP.GE.AND P1, PT, R2, UR10, PT ;  /* 0x0000000a02007c0c */ /* 0x000fce000bf26270 */
[----:B--2---:R-:W-:Y:S06]  /*00c0*/  @P0 BRA `(.L_x_13) ;  /* 0x00000000005c0947 */ /* 0x004fec0003800000 */
[----:B------:R-:W0:Y:S01]  /*00d0*/  LDC R9, c[0x0][0x388] ;  /* 0x0000e200ff097b82 */ /* 0x000e220000000800 */
[----:B------:R-:W1:Y:S01]  /*00e0*/  LDCU UR5, c[0x0][0x384] ;  /* 0x00007080ff0577ac */ /* 0x000e620008000800 */
[----:B------:R-:W-:Y:S02]  /*00f0*/  LOP3.LUT R3, RZ, R0, RZ, 0x33, !PT ;  /* 0x00000000ff037212 */ /* 0x000fe400078e33ff */
[----:B------:R-:W-:Y:S01]  /*0100*/  IADD3 R2, PT, PT, R0, 0x2, RZ ;  /* 0x0000000200027810 */ /* 0x000fe20007ffe0ff */
[----:B------:R-:W-:-:S03]  /*0110*/  UIADD3 UR4, UPT, UPT, UR7, -0x1, URZ ;  /* 0xffffffff07047890 */ /* 0x000fc6000fffe0ff */
[----:B------:R-:W2:Y:S03]  /*0120*/  LDC.64 R4, c[0x0][0x390] ;  /* 0x0000e400ff047b82 */ /* 0x000ea60000000a00 */
[C---:B------:R-:W-:Y:S02]  /*0130*/  VIADD R6, R2.reuse, UR4 ;  /* 0x0000000402067c36 */ /* 0x040fe40008000000 */
[----:B-1----:R-:W-:Y:S02]  /*0140*/  VIADD R3, R3, UR5 ;  /* 0x0000000503037c36 */ /* 0x002fe40008000000 */
[-C--:B0-----:R-:W-:Y:S02]  /*0150*/  IMAD R7, R2, R9.reuse, UR7 ;  /* 0x0000000702077e24 */ /* 0x081fe4000f8e0209 */
[----:B------:R-:W-:Y:S02]  /*0160*/  IMAD R9, R3, R9, R6 ;  /* 0x0000000903097224 */ /* 0x000fe400078e0206 */
[----:B--2---:R-:W-:-:S04]  /*0170*/  IMAD.WIDE R2, R7, 0x4, R4 ;  /* 0x0000000407027825 */ /* 0x004fc800078e0204 */
[----:B------:R-:W-:Y:S02]  /*0180*/  IMAD.WIDE R4, R9, 0x4, R4 ;  /* 0x0000000409047825 */ /* 0x000fe400078e0204 */
[----:B------:R-:W2:Y:S04]  /*0190*/  LDG.E R2, desc[UR8][R2.64] ;  /* 0x0000000802027981 */ /* 0x000ea8000c1e1900 */
[----:B------:R-:W2:Y:S01]  /*01a0*/  LDG.E R5, desc[UR8][R4.64] ;  /* 0x0000000804057981 */ /* 0x000ea2000c1e1900 */
[----:B------:R-:W-:Y:S01]  /*01b0*/  SHF.L.U32 R7, R6, 0x2, RZ ;  /* 0x0000000206077819 */ /* 0x000fe200000006ff */
[----:B------:R-:W-:Y:S01]  /*01c0*/  UIADD3 UR4, UPT, UPT, UR4, UR5, URZ ;  /* 0x0000000504047290 */ /* 0x000fe2000fffe0ff */
[----:B------:R-:W0:Y:S04]  /*01d0*/  LDCU UR5, c[0x3][UR6] ;  /* 0x00c00000060577ac */ /* 0x000e280008000800 */
[----:B------:R-:W0:Y:S01]  /*01e0*/  LDC R7, c[0x3][R7] ;  /* 0x00c0000007077b82 */ /* 0x000e220000000800 */
[----:B------:R-:W-:-:S12]  /*01f0*/  USHF.L.U32 UR4, UR4, 0x2, URZ ;  /* 0x0000000204047899 */ /* 0x000fd800080006ff */
[----:B------:R-:W1:Y:S01]  /*0200*/  LDCU UR4, c[0x3][UR4] ;  /* 0x00c00000040477ac */ /* 0x000e620008000800 */
[----:B0-----:R-:W-:Y:S02]  /*0210*/  IMAD R9, R7, UR5, RZ ;  /* 0x0000000507097c24 */ /* 0x001fe4000f8e02ff */
[----:B--2---:R-:W-:-:S04]  /*0220*/  IMAD.IADD R6, R2, 0x1, R5 ;  /* 0x0000000102067824 */ /* 0x004fc800078e0205 */
[----:B-1----:R-:W-:-:S07]  /*0230*/  IMAD R6, R9, UR4, R6 ;  /* 0x0000000409067c24 */ /* 0x002fce000f8e0206 */
.L_x_13:
[----:B------:R-:W-:Y:S05]  /*0240*/  BSYNC.RECONVERGENT B0 ;  /* 0x0000000000007941 */ /* 0x000fea0003800200 */
.L_x_12:
[----:B------:R-:W-:Y:S04]  /*0250*/  BSSY.RECONVERGENT B0, `(.L_x_14) ;  /* 0x0000018000007945 */ /* 0x000fe80003800200 */
[----:B------:R-:W-:Y:S05]  /*0260*/  @P1 BRA `(.L_x_15) ;  /* 0x0000000000581947 */ /* 0x000fea0003800000 */
[----:B------:R-:W0:Y:S01]  /*0270*/  LDC R11, c[0x0][0x384] ;  /* 0x0000e100ff0b7b82 */ /* 0x000e220000000800 */
[----:B------:R-:W-:Y:S01]  /*0280*/  UIADD3 UR4, UPT, UPT, UR7, -0x1, URZ ;  /* 0xffffffff07047890 */ /* 0x000fe2000fffe0ff */
[----:B------:R-:W-:-:S05]  /*0290*/  IADD3 R2, PT, PT, R0, 0x402, RZ ;  /* 0x0000040200027810 */ /* 0x000fca0007ffe0ff */
[----:B------:R-:W-:Y:S01]  /*02a0*/  VIADD R8, R2, UR4 ;  /* 0x0000000402087c36 */ /* 0x000fe20008000000 */
[----:B------:R-:W1:Y:S08]  /*02b0*/  LDC R9, c[0x0][0x388] ;  /* 0x0000e200ff097b82 */ /* 0x000e700000000800 */
[----:B------:R-:W2:Y:S01]  /*02c0*/  LDC.64 R4, c[0x0][0x390] ;  /* 0x0000e400ff047b82 */ /* 0x000ea20000000a00 */
[----:B0-----:R-:W-:Y:S01]  /*02d0*/  IADD3 R3, PT, PT, -R0, -0x401, R11 ;  /* 0xfffffbff00037810 */ /* 0x001fe20007ffe10b */
[----:B-1----:R-:W-:-:S04]  /*02e0*/  IMAD R7, R2, R9, UR7 ;  /* 0x0000000702077e24 */ /* 0x002fc8000f8e0209 */
[----:B------:R-:W-:Y:S02]  /*02f0*/  IMAD R9, R3, R9, R8 ;  /* 0x0000000903097224 */ /* 0x000fe400078e0208 */
[----:B--2---:R-:W-:-:S04]  /*0300*/  IMAD.WIDE R2, R7, 0x4, R4 ;  /* 0x0000000407027825 */ /* 0x004fc800078e0204 */
[----:B------:R-:W-:Y:S02]  /*0310*/  IMAD.WIDE R4, R9, 0x4, R4 ;  /* 0x0000000409047825 */ /* 0x000fe400078e0204 */
[----:B------:R-:W2:Y:S04]  /*0320*/  LDG.E R2, desc[UR8][R2.64] ;  /* 0x0000000802027981 */ /* 0x000ea8000c1e1900 */
[----:B------:R-:W2:Y:S01]  /*0330*/  LDG.E R5, desc[UR8][R4.64] ;  /* 0x0000000804057981 */ /* 0x000ea2000c1e1900 */
[----:B------:R-:W-:Y:S01]  /*0340*/  SHF.L.U32 R8, R8, 0x2, RZ ;  /* 0x0000000208087819 */ /* 0x000fe200000006ff */
[----:B------:R-:W-:Y:S01]  /*0350*/  VIADD R11, R11, UR4 ;  /* 0x000000040b0b7c36 */ /* 0x000fe20008000000 */
[----:B------:R-:W0:Y:S04]  /*0360*/  LDCU UR4, c[0x3][UR6] ;  /* 0x00c00000060477ac */ /* 0x000e280008000800 */
[----:B------:R-:W0:Y:S01]  /*0370*/  LDC R8, c[0x3][R8] ;  /* 0x00c0000008087b82 */ /* 0x000e220000000800 */
[----:B------:R-:W-:-:S07]  /*0380*/  SHF.L.U32 R7, R11, 0x2, RZ ;  /* 0x000000020b077819 */ /* 0x000fce00000006ff */
[----:B------:R-:W1:Y:S01]  /*0390*/  LDC R7, c[0x3][R7] ;  /* 0x00c0000007077b82 */ /* 0x000e620000000800 */
[----:B0-----:R-:W-:Y:S02]  /*03a0*/  IMAD R10, R8, UR4, RZ ;  /* 0x00000004080a7c24 */ /* 0x001fe4000f8e02ff */
[----:B--2---:R-:W-:-:S04]  /*03b0*/  IMAD.IADD R11, R2, 0x1, R5 ;  /* 0x00000001020b7824 */ /* 0x004fc800078e0205 */
[----:B-1----:R-:W-:-:S07]  /*03c0*/  IMAD R11, R7, R10, R11 ;  /* 0x0000000a070b7224 */ /* 0x002fce00078e020b */
.L_x_15:
[----:B------:R-:W-:Y:S05]  /*03d0*/  BSYNC.RECONVERGENT B0 ;  /* 0x0000000000007941 */ /* 0x000fea0003800200 */
.L_x_14:
[----:B------:R-:W0:Y:S01]  /*03e0*/  S2UR UR5, SR_CgaCtaId ;  /* 0x00000000000579c3 */ /* 0x000e220000008800 */
[----:B------:R-:W-:Y:S01]  /*03f0*/  UMOV UR4, 0x400 ;  /* 0x0000040000047882 */ /* 0x000fe20000000000 */
[----:B------:R-:W1:Y:S01]  /*0400*/  LDCU UR6, c[0x0][0x360] ;  /* 0x00006c00ff0677ac */ /* 0x000e620008000800 */
[----:B------:R-:W-:Y:S02]  /*0410*/  VIMNMX.RELU R6, PT, PT, R6, R11, !PT ;  /* 0x0000000b06067248 */ /* 0x000fe40007fe1100 */
[----:B------:R-:W-:Y:S01]  /*0420*/  ISETP.GT.U32.AND P0, PT, R0, 0x1f, PT ;  /* 0x0000001f0000780c */ /* 0x000fe20003f04070 */
[----:B-1----:R-:W-:Y:S02]  /*0430*/  UISETP.GE.U32.AND UP0, UPT, UR6, 0x42, UPT ;  /* 0x000000420600788c */ /* 0x002fe4000bf06070 */
[----:B0-----:R-:W-:-:S06]  /*0440*/  ULEA UR4, UR5, UR4, 0x18 ;  /* 0x0000000405047291 */ /* 0x001fcc000f8ec0ff */
[----:B------:R-:W-:-:S05]  /*0450*/  LEA R3, R0, UR4, 0x2 ;  /* 0x0000000400037c11 */ /* 0x000fca000f8e10ff */
[----:B------:R0:W-:Y:S01]  /*0460*/  STS [R3], R6 ;  /* 0x0000000603007388 */ /* 0x0001e20000000800 */
[----:B------:R-:W-:Y:S06]  /*0470*/  BAR.SYNC.DEFER_BLOCKING 0x0 ;  /* 0x0000000000007b1d */ /* 0x000fec0000010000 */
[----:B------:R-:W-:Y:S05]  /*0480*/  BRA.U !UP0, `(.L_x_16) ;  /* 0x0000000108307547 */ /* 0x000fea000b800000 */
[----:B------:R-:W-:-:S07]  /*0490*/  MOV R2, UR6 ;  /* 0x0000000600027c02 */ /* 0x000fce0008000f00 */
.L_x_17:
[----:B0-----:R-:W-:-:S04]  /*04a0*/  SHF.R.U32.HI R6, RZ, 0x1, R2 ;  /* 0x00000001ff067819 */ /* 0x001fc80000011602 */
[----:B------:R-:W-:-:S13]  /*04b0*/  ISETP.GE.U32.AND P1, PT, R0, R6, PT ;  /* 0x000000060000720c */ /* 0x000fda0003f26070 */
[----:B------:R-:W-:Y:S01]  /*04c0*/  @!P1 IMAD R5, R6, 0x4, R3 ;  /* 0x0000000406059824 */ /* 0x000fe200078e0203 */
        /* <DEDUP_REMOVED lines=8> */
.L_x_16:
[----:B------:R-:W-:Y:S05]  /*0550*/  @P0 EXIT ;  /* 0x000000000000094d */ /* 0x000fea0003800000 */
[----:B------:R-:W-:Y:S01]  /*0560*/  LDS R2, [R3] ;  /* 0x0000000003027984 */ /* 0x000fe20000000800 */
[----:B------:R-:W-:-:S03]  /*0570*/  ISETP.NE.AND P0, PT, R0, RZ, PT ;  /* 0x000000ff0000720c */ /* 0x000fc60003f05270 */
[----:B------:R-:W1:Y:S02]  /*0580*/  LDS R5, [R3+0x80] ;  /* 0x0000800003057984 */ /* 0x000e640000000800 */
[----:B-1----:R-:W-:-:S05]  /*0590*/  VIMNMX R2, PT, PT, R2, R5, !PT ;  /* 0x0000000502027248 */ /* 0x002fca0007fe0100 */
[----:B------:R-:W-:Y:S04]  /*05a0*/  STS [R3], R2 ;  /* 0x0000000203007388 */ /* 0x000fe80000000800 */
[----:B------:R-:W-:Y:S04]  /*05b0*/  LDS R4, [R3] ;  /* 0x0000000003047984 */ /* 0x000fe80000000800 */
[----:B------:R-:W1:Y:S02]  /*05c0*/  LDS R5, [R3+0x40] ;  /* 0x0000400003057984 */ /* 0x000e640000000800 */
[----:B-1----:R-:W-:-:S05]  /*05d0*/  VIMNMX R4, PT, PT, R4, R5, !PT ;  /* 0x0000000504047248 */ /* 0x002fca0007fe0100 */
[----:B------:R-:W-:Y:S04]  /*05e0*/  STS [R3], R4 ;  /* 0x0000000403007388 */ /* 0x000fe80000000800 */
[----:B------:R-:W-:Y:S04]  /*05f0*/  LDS R5, [R3] ;  /* 0x0000000003057984 */ /* 0x000fe80000000800 */
[----:B0-----:R-:W0:Y:S02]  /*0600*/  LDS R6, [R3+0x20] ;  /* 0x0000200003067984 */ /* 0x001e240000000800 */
        /* <DEDUP_REMOVED lines=18> */
[----:B------:R-:W2:Y:S01]  /*0730*/  LDC R0, c[0x0][0x384] ;  /* 0x0000e100ff007b82 */ /* 0x000ea20000000800 */
[----:B-1----:R-:W-:-:S07]  /*0740*/  ULEA UR4, UR5, UR4, 0x18 ;  /* 0x0000000405047291 */ /* 0x002fce000f8ec0ff */
[----:B0-----:R-:W0:Y:S02]  /*0750*/  LDC.64 R2, c[0x0][0x390] ;  /* 0x0000e400ff027b82 */ /* 0x001e240000000a00 */
[----:B------:R-:W1:Y:S01]  /*0760*/  LDS R5, [UR4] ;  /* 0x00000004ff057984 */ /* 0x000e620008000800 */
[----:B--2---:R-:W-:-:S04]  /*0770*/  IMAD R7, R0, R7, UR7 ;  /* 0x0000000700077e24 */ /* 0x004fc8000f8e0207 */
[----:B0-----:R-:W-:-:S05]  /*0780*/  IMAD.WIDE R2, R7, 0x4, R2 ;  /* 0x0000000407027825 */ /* 0x001fca00078e0202 */
[----:B-1----:R-:W-:Y:S01]  /*0790*/  STG.E desc[UR8][R2.64], R5 ;  /* 0x0000000502007986 */ /* 0x002fe2000c101908 */
[----:B------:R-:W-:Y:S05]  /*07a0*/  EXIT ;  /* 0x000000000000794d */ /* 0x000fea0003800000 */
.L_x_18:
        /* <DEDUP_REMOVED lines=13> */
.L_x_23:


//--------------------- .nv.shared._Z10max_reduceILi5EEviiiPi --------------------------
	.section	.nv.shared._Z10max_reduceILi5EEviiiPi,"aw",@nobits
	.sectionflags	@""
	.align	16
	.zero		1024


//--------------------- .nv.shared.reserved.0     --------------------------
	.section	.nv.shared.reserved.0,"aw",@nobits
	.weak		__nv_reservedSMEM_offset_0_alias
	.size		__nv_reservedSMEM_offset_0_alias, 0, 64
	.other		__nv_reservedSMEM_offset_0_alias,@"STO_CUDA_RESERVED_SHARED STV_DEFAULT"
__nv_reservedSMEM_offset_0_alias:
	.zero		0
	.zero		64


//--------------------- .nv.shared._Z10max_reduceILi4EEviiiPi --------------------------
	.section	.nv.shared._Z10max_reduceILi4EEviiiPi,"aw",@nobits
	.sectionflags	@""
	.align	16
	.zero		1024


//--------------------- .nv.shared._Z10max_reduceILi3EEviiiPi --------------------------
	.section	.nv.shared._Z10max_reduceILi3EEviiiPi,"aw",@nobits
	.sectionflags	@""
	.align	16
	.zero		1024


//--------------------- .nv.shared._Z10max_reduceILi2EEviiiPi --------------------------
	.section	.nv.shared._Z10max_reduceILi2EEviiiPi,"aw",@nobits
	.sectionflags	@""
	.align	16
	.zero		1024


//--------------------- .nv.shared._Z10max_reduceILi1EEviiiPi --------------------------
	.section	.nv.shared._Z10max_reduceILi1EEviiiPi,"aw",@nobits
	.sectionflags	@""
	.align	16
	.zero		1024


//--------------------- .nv.constant0._Z10max_reduceILi5EEviiiPi --------------------------
	.section	.nv.constant0._Z10max_reduceILi5EEviiiPi,"a",@progbits
	.sectionflags	@""
	.align	4
.nv.constant0._Z10max_reduceILi5EEviiiPi:
	.zero		920


//--------------------- .nv.constant0._Z10max_reduceILi4EEviiiPi --------------------------
	.section	.nv.constant0._Z10max_reduceILi4EEviiiPi,"a",@progbits
	.sectionflags	@""
	.align	4
.nv.constant0._Z10max_reduceILi4EEviiiPi:
	.zero		920


//--------------------- .nv.constant0._Z10max_reduceILi3EEviiiPi --------------------------
	.section	.nv.constant0._Z10max_reduceILi3EEviiiPi,"a",@progbits
	.sectionflags	@""
	.align	4
.nv.constant0._Z10max_reduceILi3EEviiiPi:
	.zero		920


//--------------------- .nv.constant0._Z10max_reduceILi2EEviiiPi --------------------------
	.section	.nv.constant0._Z10max_reduceILi2EEviiiPi,"a",@progbits
	.sectionflags	@""
	.align	4
.nv.constant0._Z10max_reduceILi2EEviiiPi:
	.zero		920


//--------------------- .nv.constant0._Z10max_reduceILi1EEviiiPi --------------------------
	.section	.nv.constant0._Z10max_reduceILi1EEviiiPi,"a",@progbits
	.sectionflags	@""
	.align	4
.nv.constant0._Z10max_reduceILi1EEviiiPi:
	.zero		920


//--------------------- SYMBOLS --------------------------

	.type		.nv.reservedSmem.offset0,@object
	.size		.nv.reservedSmem.offset0,0x4
	.type		.nv.reservedSmem.cap,@object
	.size		.nv.reservedSmem.cap,0x4
